	.headerflags	@"EF_CUDA_TEXMODE_UNIFIED EF_CUDA_64BIT_ADDRESS EF_CUDA_SM86 EF_CUDA_VIRTUAL_SM(EF_CUDA_SM86)"
	.elftype	@"ET_EXEC"


//--------------------- .nv.info                  --------------------------
	.section	.nv.info,"",@"SHT_CUDA_INFO"
	.align	4


	//----- nvinfo : EIATTR_REGCOUNT
	.align		4
        /*0000*/ 	.byte	0x04, 0x2f
        /*0002*/ 	.short	(.L_1 - .L_0)
	.align		4
.L_0:
        /*0004*/ 	.word	index@(triton_mm)
        /*0008*/ 	.word	0x000000f4


	//----- nvinfo : EIATTR_MAX_STACK_SIZE
	.align		4
.L_1:
        /*000c*/ 	.byte	0x04, 0x23
        /*000e*/ 	.short	(.L_3 - .L_2)
	.align		4
.L_2:
        /*0010*/ 	.word	index@(triton_mm)
        /*0014*/ 	.word	0x00000000


	//----- nvinfo : EIATTR_MIN_STACK_SIZE
	.align		4
.L_3:
        /*0018*/ 	.byte	0x04, 0x12
        /*001a*/ 	.short	(.L_5 - .L_4)
	.align		4
.L_4:
        /*001c*/ 	.word	index@(triton_mm)
        /*0020*/ 	.word	0x00000000


	//----- nvinfo : EIATTR_FRAME_SIZE
	.align		4
.L_5:
        /*0024*/ 	.byte	0x04, 0x11
        /*0026*/ 	.short	(.L_7 - .L_6)
	.align		4
.L_6:
        /*0028*/ 	.word	index@(triton_mm)
        /*002c*/ 	.word	0x00000000
.L_7:


//--------------------- .nv.info.triton_mm        --------------------------
	.section	.nv.info.triton_mm,"",@"SHT_CUDA_INFO"
	.align	4


	//----- nvinfo : EIATTR_CUDA_API_VERSION
	.align		4
        /*0000*/ 	.byte	0x04, 0x37
        /*0002*/ 	.short	(.L_9 - .L_8)
.L_8:
        /*0004*/ 	.word	0x0000007b


	//----- nvinfo : EIATTR_SW2861232_WAR
	.align		4
.L_9:
        /*0008*/ 	.byte	0x01, 0x35
	.zero		2


	//----- nvinfo : EIATTR_PARAM_CBANK
	.align		4
        /*000c*/ 	.byte	0x04, 0x0a
        /*000e*/ 	.short	(.L_11 - .L_10)
	.align		4
.L_10:
        /*0010*/ 	.word	index@(.nv.constant0.triton_mm)
        /*0014*/ 	.short	0x0160
        /*0016*/ 	.short	0x001c


	//----- nvinfo : EIATTR_CBANK_PARAM_SIZE
	.align		4
.L_11:
        /*0018*/ 	.byte	0x03, 0x19
        /*001a*/ 	.short	0x001c


	//----- nvinfo : EIATTR_KPARAM_INFO
	.align		4
        /*001c*/ 	.byte	0x04, 0x17
        /*001e*/ 	.short	(.L_13 - .L_12)
.L_12:
        /*0020*/ 	.word	0x00000000
        /*0024*/ 	.short	0x0003
        /*0026*/ 	.short	0x0018
        /*0028*/ 	.byte	0x00, 0xf0, 0x11, 0x00


	//----- nvinfo : EIATTR_KPARAM_INFO
	.align		4
.L_13:
        /*002c*/ 	.byte	0x04, 0x17
        /*002e*/ 	.short	(.L_15 - .L_14)
.L_14:
        /*0030*/ 	.word	0x00000000
        /*0034*/ 	.short	0x0002
        /*0036*/ 	.short	0x0010
        /*0038*/ 	.byte	0x00, 0xf0, 0x21, 0x00


	//----- nvinfo : EIATTR_KPARAM_INFO
	.align		4
.L_15:
        /*003c*/ 	.byte	0x04, 0x17
        /*003e*/ 	.short	(.L_17 - .L_16)
.L_16:
        /*0040*/ 	.word	0x00000000
        /*0044*/ 	.short	0x0001
        /*0046*/ 	.short	0x0008
        /*0048*/ 	.byte	0x00, 0xf0, 0x21, 0x00


	//----- nvinfo : EIATTR_KPARAM_INFO
	.align		4
.L_17:
        /*004c*/ 	.byte	0x04, 0x17
        /*004e*/ 	.short	(.L_19 - .L_18)
.L_18:
        /*0050*/ 	.word	0x00000000
        /*0054*/ 	.short	0x0000
        /*0056*/ 	.short	0x0000
        /*0058*/ 	.byte	0x00, 0xf0, 0x21, 0x00


	//----- nvinfo : EIATTR_MAXREG_COUNT
	.align		4
.L_19:
        /*005c*/ 	.byte	0x03, 0x1b
        /*005e*/ 	.short	0x00ff


	//----- nvinfo : EIATTR_EXIT_INSTR_OFFSETS
	.align		4
        /*0060*/ 	.byte	0x04, 0x1c
        /*0062*/ 	.short	(.L_21 - .L_20)


	//   ....[0]....
.L_20:
        /*0064*/ 	.word	0x00000040


	//   ....[1]....
        /*0068*/ 	.word	0x0000a350


	//   ....[2]....
        /*006c*/ 	.word	0x0000a3a0


	//----- nvinfo : EIATTR_MAX_THREADS
	.align		4
.L_21:
        /*0070*/ 	.byte	0x04, 0x05
        /*0072*/ 	.short	(.L_23 - .L_22)
.L_22:
        /*0074*/ 	.word	0x00000100
        /*0078*/ 	.word	0x00000001
        /*007c*/ 	.word	0x00000001
.L_23:


//--------------------- .nv.rel.action            --------------------------
	.section	.nv.rel.action,"",@"SHT_CUDA_RELOCINFO"
	.align	8
	.sectionentsize	8
        /*0000*/ 	.byte	0x73, 0x00, 0x00, 0x00, 0x00, 0x00, 0x00, 0x00, 0x00, 0x00, 0x00, 0x11, 0x25, 0x00, 0x05, 0x36


//--------------------- .nv.constant0.triton_mm   --------------------------
	.section	.nv.constant0.triton_mm,"a",@progbits
	.align	4
.nv.constant0.triton_mm:
	.zero		380


//--------------------- .text.triton_mm           --------------------------
	.section	.text.triton_mm,"ax",@progbits
	.sectionflags	@"SHF_BARRIERS=1"
	.sectioninfo	@"SHI_REGISTERS=244"
	.align	128
        .global         triton_mm
        .type           triton_mm,@function
        .size           triton_mm,(.L_x_3 - triton_mm)
        .other          triton_mm,@"STO_CUDA_ENTRY STV_DEFAULT"
triton_mm:
.text.triton_mm:
[----:B------:R-:W-:-:S02]  /*0000*/  MOV R1, c[0x0][0x28] ;  /* 0x00000a0000017a02 */ /* 0x000fc40000000f00 */
[----:B------:R-:W-:-:S05]  /*0010*/  MOV R4, c[0x0][0x178] ;  /* 0x00005e0000047a02 */ /* 0x000fca0000000f00 */
[----:B------:R-:W-:-:S05]  /*0020*/  IMAD R0, R4, 0x1900, RZ ;  /* 0x0000190004007824 */ /* 0x000fca00078e02ff */
[----:B------:R-:W-:-:S13]  /*0030*/  ISETP.NE.AND P0, PT, R0, RZ, PT ;  /* 0x000000ff0000720c */ /* 0x000fda0003f05270 */
[----:B------:R-:W-:Y:S05]  /*0040*/  @!P0 EXIT ;  /* 0x000000000000894d */ /* 0x000fea0003800000 */
[----:B------:R-:W1:Y:S01]  /*0050*/  S2R R11, SR_CTAID.X ;  /* 0x00000000000b7919 */ /* 0x000e620000002500 */
[----:B------:R-:W-:Y:S01]  /*0060*/  IMAD R4, R4, 0x32, RZ ;  /* 0x0000003204047824 */ /* 0x000fe200078e02ff */
[----:B------:R-:W-:Y:S01]  /*0070*/  ULDC.64 UR4, c[0x0][0x118] ;  /* 0x0000460000047ab9 */ /* 0x000fe20000000a00 */
[----:B------:R-:W-:Y:S01]  /*0080*/  MOV R56, RZ ;  /* 0x000000ff00387202 */ /* 0x000fe20000000f00 */
[----:B------:R-:W2:Y:S01]  /*0090*/  S2R R58, SR_TID.X ;  /* 0x00000000003a7919 */ /* 0x000ea20000002100 */
[----:B------:R-:W-:Y:S01]  /*00a0*/  CS2R R32, SRZ ;  /* 0x0000000000207805 */ /* 0x000fe2000001ff00 */
[----:B------:R-:W-:Y:S01]  /*00b0*/  IADD3 R0, R4, 0x7f, RZ ;  /* 0x0000007f04007810 */ /* 0x000fe20007ffe0ff */
[----:B------:R-:W-:Y:S01]  /*00c0*/  CS2R R34, SRZ ;  /* 0x0000000000227805 */ /* 0x000fe2000001ff00 */
[----:B------:R-:W-:Y:S01]  /*00d0*/  IABS R17, R4 ;  /* 0x0000000400117213 */ /* 0x000fe20000000000 */
[----:B------:R-:W-:Y:S01]  /*00e0*/  CS2R R64, SRZ ;  /* 0x0000000000407805 */ /* 0x000fe2000001ff00 */
[----:B------:R-:W-:Y:S01]  /*00f0*/  SHF.R.S32.HI R3, RZ, 0x1f, R0 ;  /* 0x0000001fff037819 */ /* 0x000fe20000011400 */
[----:B------:R-:W-:Y:S01]  /*0100*/  CS2R R66, SRZ ;  /* 0x0000000000427805 */ /* 0x000fe2000001ff00 */
[----:B------:R-:W3:Y:S01]  /*0110*/  I2F.RP R9, R17 ;  /* 0x0000001100097306 */ /* 0x000ee20000209400 */
[----:B------:R-:W-:Y:S01]  /*0120*/  CS2R R60, SRZ ;  /* 0x00000000003c7805 */ /* 0x000fe2000001ff00 */
[----:B------:R-:W-:Y:S01]  /*0130*/  LEA.HI R3, R3, R0, RZ, 0x7 ;  /* 0x0000000003037211 */ /* 0x000fe200078f38ff */
[----:B------:R-:W-:Y:S01]  /*0140*/  CS2R R62, SRZ ;  /* 0x00000000003e7805 */ /* 0x000fe2000001ff00 */
        /* <DEDUP_REMOVED lines=8> */
[----:B-1----:R-:W-:Y:S01]  /*01d0*/  SHF.R.S32.HI R2, RZ, 0x1f, R11 ;  /* 0x0000001fff027819 */ /* 0x002fe2000001140b */
[----:B------:R-:W-:Y:S01]  /*01e0*/  CS2R R88, SRZ ;  /* 0x0000000000587805 */ /* 0x000fe2000001ff00 */
[----:B------:R-:W-:Y:S01]  /*01f0*/  ISETP.GE.AND P2, PT, R11, RZ, PT ;  /* 0x000000ff0b00720c */ /* 0x000fe20003f46270 */
[----:B------:R-:W-:Y:S01]  /*0200*/  CS2R R90, SRZ ;  /* 0x00000000005a7805 */ /* 0x000fe2000001ff00 */
[----:B------:R-:W-:Y:S01]  /*0210*/  LEA.HI R2, R2, R11, RZ, 0x3 ;  /* 0x0000000b02027211 */ /* 0x000fe200078f18ff */
[----:B---3--:R-:W-:Y:S01]  /*0220*/  MUFU.RCP R9, R9 ;  /* 0x0000000900097308 */ /* 0x008fe20000001000 */
[----:B--2---:R-:W-:Y:S01]  /*0230*/  SHF.L.U32 R57, R58, 0x2, RZ ;  /* 0x000000023a397819 */ /* 0x004fe200000006ff */
[----:B------:R-:W-:Y:S01]  /*0240*/  CS2R R84, SRZ ;  /* 0x0000000000547805 */ /* 0x000fe2000001ff00 */
[----:B------:R-:W-:Y:S01]  /*0250*/  LOP3.LUT R0, R2, 0xfffffff8, RZ, 0xc0, !PT ;  /* 0xfffffff802007812 */ /* 0x000fe200078ec0ff */
[----:B------:R-:W-:Y:S01]  /*0260*/  CS2R R86, SRZ ;  /* 0x0000000000567805 */ /* 0x000fe2000001ff00 */
[----:B------:R-:W-:Y:S01]  /*0270*/  LOP3.LUT R55, R57, 0x1c, RZ, 0xc0, !PT ;  /* 0x0000001c39377812 */ /* 0x000fe200078ec0ff */
[----:B------:R-:W-:Y:S01]  /*0280*/  CS2R R92, SRZ ;  /* 0x00000000005c7805 */ /* 0x000fe2000001ff00 */
[----:B------:R-:W-:Y:S01]  /*0290*/  LEA.HI.SX32 R3, R3, -R0, 0x19 ;  /* 0x8000000003037211 */ /* 0x000fe200078fcaff */
[----:B------:R-:W-:Y:S01]  /*02a0*/  CS2R R94, SRZ ;  /* 0x00000000005e7805 */ /* 0x000fe2000001ff00 */
[----:B------:R-:W-:Y:S01]  /*02b0*/  SHF.L.U32 R38, R55, 0x2, RZ ;  /* 0x0000000237267819 */ /* 0x000fe200000006ff */
[----:B------:R-:W-:Y:S01]  /*02c0*/  CS2R R96, SRZ ;  /* 0x0000000000607805 */ /* 0x000fe2000001ff00 */
[----:B------:R-:W-:Y:S01]  /*02d0*/  IMNMX R5, R3, 0x8, PT ;  /* 0x0000000803057817 */ /* 0x000fe20003800200 */
[----:B------:R-:W-:Y:S01]  /*02e0*/  CS2R R98, SRZ ;  /* 0x0000000000627805 */ /* 0x000fe2000001ff00 */
[----:B------:R-:W-:Y:S01]  /*02f0*/  CS2R R104, SRZ ;  /* 0x0000000000687805 */ /* 0x000fe2000001ff00 */
[----:B------:R-:W-:Y:S01]  /*0300*/  CS2R R106, SRZ ;  /* 0x00000000006a7805 */ /* 0x000fe2000001ff00 */
[-C--:B------:R-:W-:Y:S01]  /*0310*/  IABS R13, R5.reuse ;  /* 0x00000005000d7213 */ /* 0x080fe20000000000 */
[----:B------:R-:W-:Y:S01]  /*0320*/  CS2R R108, SRZ ;  /* 0x00000000006c7805 */ /* 0x000fe2000001ff00 */
[----:B------:R-:W-:Y:S01]  /*0330*/  IABS R10, R5 ;  /* 0x00000005000a7213 */ /* 0x000fe20000000000 */
[----:B------:R-:W-:Y:S01]  /*0340*/  CS2R R110, SRZ ;  /* 0x00000000006e7805 */ /* 0x000fe2000001ff00 */
[----:B------:R-:W1:Y:S01]  /*0350*/  I2F.RP R6, R13 ;  /* 0x0000000d00067306 */ /* 0x000e620000209400 */
[----:B------:R-:W-:-:S02]  /*0360*/  LOP3.LUT R57, R57, 0x7c, RZ, 0xc0, !PT ;  /* 0x0000007c39397812 */ /* 0x000fc400078ec0ff */
[----:B------:R-:W-:-:S05]  /*0370*/  IADD3 R15, RZ, -R10, RZ ;  /* 0x8000000aff0f7210 */ /* 0x000fca0007ffe0ff */
[----:B-1----:R-:W1:Y:S02]  /*0380*/  MUFU.RCP R6, R6 ;  /* 0x0000000600067308 */ /* 0x002e640000001000 */
[----:B-1----:R-:W-:Y:S02]  /*0390*/  IADD3 R2, R6, 0xffffffe, RZ ;  /* 0x0ffffffe06027810 */ /* 0x002fe40007ffe0ff */
[----:B------:R-:W-:-:S04]  /*03a0*/  IADD3 R6, -R0, R11, RZ ;  /* 0x0000000b00067210 */ /* 0x000fc80007ffe1ff */
[----:B------:R1:W2:Y:S01]  /*03b0*/  F2I.FTZ.U32.TRUNC.NTZ R3, R2 ;  /* 0x0000000200037305 */ /* 0x0002a2000021f000 */
[----:B------:R-:W-:Y:S02]  /*03c0*/  IABS R10, R6 ;  /* 0x00000006000a7213 */ /* 0x000fe40000000000 */
[----:B------:R-:W-:-:S04]  /*03d0*/  LOP3.LUT R6, R6, R5, RZ, 0x3c, !PT ;  /* 0x0000000506067212 */ /* 0x000fc800078e3cff */
[----:B------:R-:W-:Y:S02]  /*03e0*/  ISETP.GE.AND P4, PT, R6, RZ, PT ;  /* 0x000000ff0600720c */ /* 0x000fe40003f86270 */
[----:B-1----:R-:W-:Y:S02]  /*03f0*/  MOV R2, RZ ;  /* 0x000000ff00027202 */ /* 0x002fe40000000f00 */
[----:B--2---:R-:W-:-:S05]  /*0400*/  IADD3 R8, RZ, -R3, RZ ;  /* 0x80000003ff087210 */ /* 0x004fca0007ffe0ff */
[----:B------:R-:W-:Y:S01]  /*0410*/  IMAD R7, R8, R13, RZ ;  /* 0x0000000d08077224 */ /* 0x000fe200078e02ff */
[----:B------:R-:W-:-:S03]  /*0420*/  IABS R8, R11 ;  /* 0x0000000b00087213 */ /* 0x000fc60000000000 */
[----:B------:R-:W-:Y:S01]  /*0430*/  IMAD.HI.U32 R3, R3, R7, R2 ;  /* 0x0000000703037227 */ /* 0x000fe200078e0002 */
[----:B------:R-:W-:-:S05]  /*0440*/  MOV R7, R8 ;  /* 0x0000000800077202 */ /* 0x000fca0000000f00 */
[----:B------:R-:W-:-:S04]  /*0450*/  IMAD.HI.U32 R2, R3, R7, RZ ;  /* 0x0000000703027227 */ /* 0x000fc800078e00ff */
[-C--:B------:R-:W-:Y:S02]  /*0460*/  IMAD R2, R2, R15.reuse, R7 ;  /* 0x0000000f02027224 */ /* 0x080fe400078e0207 */
[----:B------:R-:W-:Y:S01]  /*0470*/  IMAD.HI.U32 R8, R3, R10, RZ ;  /* 0x0000000a03087227 */ /* 0x000fe200078e00ff */
[----:B------:R-:W-:Y:S02]  /*0480*/  IADD3 R3, R9, 0xffffffe, RZ ;  /* 0x0ffffffe09037810 */ /* 0x000fe40007ffe0ff */
[----:B------:R-:W-:Y:S01]  /*0490*/  ISETP.GT.U32.AND P0, PT, R13, R2, PT ;  /* 0x000000020d00720c */ /* 0x000fe20003f04070 */
[----:B------:R-:W-:-:S03]  /*04a0*/  IMAD R7, R8, R15, R10 ;  /* 0x0000000f08077224 */ /* 0x000fc600078e020a */
[----:B------:R-:W1:Y:S02]  /*04b0*/  F2I.FTZ.U32.TRUNC.NTZ R3, R3 ;  /* 0x0000000300037305 */ /* 0x000e64000021f000 */
[----:B------:R-:W-:-:S07]  /*04c0*/  ISETP.GT.U32.AND P3, PT, R13, R7, PT ;  /* 0x000000070d00720c */ /* 0x000fce0003f64070 */
[----:B------:R-:W-:-:S04]  /*04d0*/  @!P0 IADD3 R2, R2, -R13, RZ ;  /* 0x8000000d02028210 */ /* 0x000fc80007ffe0ff */
[----:B------:R-:W-:Y:S02]  /*04e0*/  ISETP.GT.U32.AND P0, PT, R13, R2, PT ;  /* 0x000000020d00720c */ /* 0x000fe40003f04070 */
[-C--:B------:R-:W-:Y:S02]  /*04f0*/  @!P3 IADD3 R7, R7, -R13.reuse, RZ ;  /* 0x8000000d0707b210 */ /* 0x080fe40007ffe0ff */
[----:B------:R-:W-:Y:S02]  /*0500*/  @!P3 IADD3 R8, R8, 0x1, RZ ;  /* 0x000000010808b810 */ /* 0x000fe40007ffe0ff */
[----:B------:R-:W-:Y:S02]  /*0510*/  ISETP.GE.U32.AND P1, PT, R7, R13, PT ;  /* 0x0000000d0700720c */ /* 0x000fe40003f26070 */
[----:B-1----:R-:W-:-:S05]  /*0520*/  IADD3 R7, RZ, -R3, RZ ;  /* 0x80000003ff077210 */ /* 0x002fca0007ffe0ff */
[----:B------:R-:W-:Y:S02]  /*0530*/  @!P0 IADD3 R2, R2, -R13, RZ ;  /* 0x8000000d02028210 */ /* 0x000fe40007ffe0ff */
[----:B------:R-:W-:Y:S02]  /*0540*/  ISETP.NE.AND P0, PT, R5, RZ, PT ;  /* 0x000000ff0500720c */ /* 0x000fe40003f05270 */
[----:B------:R-:W-:Y:S02]  /*0550*/  MOV R6, R2 ;  /* 0x0000000200067202 */ /* 0x000fe40000000f00 */
[----:B------:R-:W-:Y:S02]  /*0560*/  MOV R2, R7 ;  /* 0x0000000700027202 */ /* 0x000fe40000000f00 */
[----:B------:R-:W-:Y:S02]  /*0570*/  LOP3.LUT R5, RZ, R5, RZ, 0x33, !PT ;  /* 0x00000005ff057212 */ /* 0x000fe400078e33ff */
[----:B------:R-:W-:Y:S01]  /*0580*/  @!P2 IADD3 R6, -R6, RZ, RZ ;  /* 0x000000ff0606a210 */ /* 0x000fe20007ffe1ff */
[----:B------:R-:W-:Y:S01]  /*0590*/  IMAD R9, R2, R17, RZ ;  /* 0x0000001102097224 */ /* 0x000fe200078e02ff */
[----:B------:R-:W-:-:S02]  /*05a0*/  MOV R2, RZ ;  /* 0x000000ff00027202 */ /* 0x000fc40000000f00 */
[----:B------:R-:W-:Y:S02]  /*05b0*/  SEL R7, R5, R6, !P0 ;  /* 0x0000000605077207 */ /* 0x000fe40004000000 */
[----:B------:R-:W-:Y:S01]  /*05c0*/  @P1 IADD3 R8, R8, 0x1, RZ ;  /* 0x0000000108081810 */ /* 0x000fe20007ffe0ff */
[----:B------:R-:W-:Y:S01]  /*05d0*/  IMAD.HI.U32 R6, R3, R9, R2 ;  /* 0x0000000903067227 */ /* 0x000fe200078e0002 */
[----:B------:R-:W-:Y:S02]  /*05e0*/  SHF.R.U32.HI R3, RZ, 0x3, R58 ;  /* 0x00000003ff037819 */ /* 0x000fe4000001163a */
[----:B------:R-:W-:Y:S02]  /*05f0*/  IADD3 R2, R0, R7, RZ ;  /* 0x0000000700027210 */ /* 0x000fe40007ffe0ff */
[----:B------:R-:W-:Y:S02]  /*0600*/  IABS R0, R4 ;  /* 0x0000000400007213 */ /* 0x000fe40000000000 */
[----:B------:R-:W-:-:S02]  /*0610*/  SGXT.U32 R7, R3, 0x5 ;  /* 0x000000050307781a */ /* 0x000fc40000000000 */
[----:B------:R-:W-:Y:S02]  /*0620*/  SHF.L.U32 R2, R2, 0x7, RZ ;  /* 0x0000000702027819 */ /* 0x000fe400000006ff */
[----:B------:R-:W-:Y:S02]  /*0630*/  SHF.R.U32.HI R3, RZ, 0x5, R58 ;  /* 0x00000005ff037819 */ /* 0x000fe4000001163a */
[----:B------:R-:W-:Y:S02]  /*0640*/  @!P4 IADD3 R8, -R8, RZ, RZ ;  /* 0x000000ff0808c210 */ /* 0x000fe40007ffe1ff */
[----:B------:R-:W-:Y:S02]  /*0650*/  IADD3 R10, RZ, -R0, RZ ;  /* 0x80000000ff0a7210 */ /* 0x000fe40007ffe0ff */
[----:B------:R-:W-:Y:S02]  /*0660*/  LOP3.LUT R0, R2, R7, RZ, 0xfc, !PT ;  /* 0x0000000702007212 */ /* 0x000fe400078efcff */
[----:B------:R-:W-:-:S02]  /*0670*/  SGXT.U32 R3, R3, 0x3 ;  /* 0x000000030303781a */ /* 0x000fc40000000000 */
[----:B------:R-:W-:Y:S02]  /*0680*/  SEL R12, R5, R8, !P0 ;  /* 0x00000008050c7207 */ /* 0x000fe40004000000 */
[----:B------:R-:W-:Y:S02]  /*0690*/  ISETP.GE.AND P0, PT, R0, RZ, PT ;  /* 0x000000ff0000720c */ /* 0x000fe40003f06270 */
[----:B------:R-:W-:Y:S02]  /*06a0*/  IABS R5, R0 ;  /* 0x0000000000057213 */ /* 0x000fe40000000000 */
[C---:B------:R-:W-:Y:S02]  /*06b0*/  LOP3.LUT R0, R2.reuse, R3, RZ, 0xfc, !PT ;  /* 0x0000000302007212 */ /* 0x040fe400078efcff */
[C-C-:B------:R-:W-:Y:S02]  /*06c0*/  LOP3.LUT R3, R2.reuse, 0x40, R7.reuse, 0xfe, !PT ;  /* 0x0000004002037812 */ /* 0x140fe400078efe07 */
[----:B------:R-:W-:-:S02]  /*06d0*/  LOP3.LUT R8, R2, 0x20, R7, 0xfe, !PT ;  /* 0x0000002002087812 */ /* 0x000fc400078efe07 */
[----:B------:R-:W-:Y:S02]  /*06e0*/  ISETP.GE.AND P2, PT, R3, RZ, PT ;  /* 0x000000ff0300720c */ /* 0x000fe40003f46270 */
[----:B------:R-:W-:Y:S01]  /*06f0*/  IABS R11, R3 ;  /* 0x00000003000b7213 */ /* 0x000fe20000000000 */
[----:B------:R-:W-:Y:S01]  /*0700*/  IMAD.HI.U32 R3, R6, R5, RZ ;  /* 0x0000000506037227 */ /* 0x000fe200078e00ff */
[----:B------:R-:W-:Y:S02]  /*0710*/  IABS R9, R8 ;  /* 0x0000000800097213 */ /* 0x000fe40000000000 */
[----:B------:R-:W-:Y:S01]  /*0720*/  LOP3.LUT R2, R2, 0x60, R7, 0xfe, !PT ;  /* 0x0000006002027812 */ /* 0x000fe200078efe07 */
[----:B------:R-:W-:Y:S01]  /*0730*/  IMAD R5, R3, R10, R5 ;  /* 0x0000000a03057224 */ /* 0x000fe200078e0205 */
[----:B------:R-:W-:Y:S01]  /*0740*/  ISETP.GE.AND P3, PT, R8, RZ, PT ;  /* 0x000000ff0800720c */ /* 0x000fe20003f66270 */
[----:B------:R-:W-:Y:S01]  /*0750*/  IMAD.HI.U32 R3, R6, R11, RZ ;  /* 0x0000000b06037227 */ /* 0x000fe200078e00ff */
[----:B------:R-:W-:-:S02]  /*0760*/  ISETP.GE.AND P1, PT, R2, RZ, PT ;  /* 0x000000ff0200720c */ /* 0x000fc40003f26270 */
[----:B------:R-:W-:Y:S01]  /*0770*/  IABS R13, R2 ;  /* 0x00000002000d7213 */ /* 0x000fe20000000000 */
[----:B------:R-:W-:Y:S01]  /*0780*/  IMAD.HI.U32 R2, R6, R9, RZ ;  /* 0x0000000906027227 */ /* 0x000fe200078e00ff */
[----:B------:R-:W-:Y:S02]  /*0790*/  ISETP.GT.U32.AND P4, PT, R17, R5, PT ;  /* 0x000000051100720c */ /* 0x000fe40003f84070 */
[----:B------:R-:W-:Y:S01]  /*07a0*/  SHF.L.U32 R36, R12, 0x7, RZ ;  /* 0x000000070c247819 */ /* 0x000fe200000006ff */
[----:B------:R-:W-:Y:S01]  /*07b0*/  IMAD R8, R2, R10, R9 ;  /* 0x0000000a02087224 */ /* 0x000fe200078e0209 */
[----:B------:R-:W-:Y:S01]  /*07c0*/  LOP3.LUT R2, R7, 0x20, RZ, 0xfc, !PT ;  /* 0x0000002007027812 */ /* 0x000fe200078efcff */
[----:B------:R-:W-:Y:S01]  /*07d0*/  IMAD.HI.U32 R6, R6, R13, RZ ;  /* 0x0000000d06067227 */ /* 0x000fe200078e00ff */
[----:B------:R-:W-:Y:S02]  /*07e0*/  LOP3.LUT R19, R36, 0x40, R7, 0xfe, !PT ;  /* 0x0000004024137812 */ /* 0x000fe400078efe07 */
[----:B------:R-:W-:Y:S01]  /*07f0*/  ISETP.GT.U32.AND P6, PT, R17, R8, PT ;  /* 0x000000081100720c */ /* 0x000fe20003fc4070 */
[-C--:B------:R-:W-:Y:S01]  /*0800*/  IMAD R9, R3, R10.reuse, R11 ;  /* 0x0000000a03097224 */ /* 0x080fe200078e020b */
[----:B------:R-:W-:Y:S01]  /*0810*/  LOP3.LUT R3, R7, 0x40, RZ, 0xfc, !PT ;  /* 0x0000004007037812 */ /* 0x000fe200078efcff */
[----:B------:R-:W-:Y:S01]  /*0820*/  IMAD R6, R6, R10, R13 ;  /* 0x0000000a06067224 */ /* 0x000fe200078e020d */
[----:B------:R-:W-:-:S02]  /*0830*/  SHF.R.S32.HI R10, RZ, 0x18, R12 ;  /* 0x00000018ff0a7819 */ /* 0x000fc4000001140c */
[----:B------:R-:W-:Y:S02]  /*0840*/  @!P4 IADD3 R5, R5, -R17, RZ ;  /* 0x800000110505c210 */ /* 0x000fe40007ffe0ff */
[C---:B------:R-:W-:Y:S02]  /*0850*/  ISETP.GT.U32.AND P4, PT, R17.reuse, R9, PT ;  /* 0x000000091100720c */ /* 0x040fe40003f84070 */
[C---:B------:R-:W-:Y:S02]  /*0860*/  ISETP.GT.U32.AND P5, PT, R17.reuse, R6, PT ;  /* 0x000000061100720c */ /* 0x040fe40003fa4070 */
[----:B------:R-:W-:Y:S02]  /*0870*/  SGXT R10, R10, 0x1 ;  /* 0x000000010a0a781a */ /* 0x000fe40000000200 */
[----:B------:R-:W-:Y:S02]  /*0880*/  @!P6 IADD3 R8, R8, -R17, RZ ;  /* 0x800000110808e210 */ /* 0x000fe40007ffe0ff */
[----:B------:R-:W-:-:S02]  /*0890*/  ISETP.GT.U32.AND P6, PT, R17, R5, PT ;  /* 0x000000051100720c */ /* 0x000fc40003fc4070 */
[----:B------:R-:W-:Y:S02]  /*08a0*/  LOP3.LUT R37, R7, 0x60, RZ, 0xfc, !PT ;  /* 0x0000006007257812 */ /* 0x000fe400078efcff */
[----:B------:R-:W-:Y:S02]  /*08b0*/  LOP3.LUT R14, R36, R7, RZ, 0xfc, !PT ;  /* 0x00000007240e7212 */ /* 0x000fe400078efcff */
[-C--:B------:R-:W-:Y:S02]  /*08c0*/  @!P4 IADD3 R9, R9, -R17.reuse, RZ ;  /* 0x800000110909c210 */ /* 0x080fe40007ffe0ff */
[C---:B------:R-:W-:Y:S02]  /*08d0*/  ISETP.GT.U32.AND P4, PT, R17.reuse, R8, PT ;  /* 0x000000081100720c */ /* 0x040fe40003f84070 */
[----:B------:R-:W-:Y:S02]  /*08e0*/  @!P5 IADD3 R6, R6, -R17, RZ ;  /* 0x800000110606d210 */ /* 0x000fe40007ffe0ff */
[----:B------:R-:W-:-:S02]  /*08f0*/  ISETP.GT.U32.AND P5, PT, R17, R9, PT ;  /* 0x000000091100720c */ /* 0x000fc40003fa4070 */
[----:B------:R-:W-:Y:S02]  /*0900*/  @!P6 IADD3 R5, R5, -R17, RZ ;  /* 0x800000110505e210 */ /* 0x000fe40007ffe0ff */
[----:B------:R-:W-:Y:S02]  /*0910*/  ISETP.GT.U32.AND P6, PT, R17, R6, PT ;  /* 0x000000061100720c */ /* 0x000fe40003fc4070 */
[C-C-:B------:R-:W-:Y:S02]  /*0920*/  LOP3.LUT R15, R36.reuse, 0x20, R7.reuse, 0xfe, !PT ;  /* 0x00000020240f7812 */ /* 0x140fe400078efe07 */
[----:B------:R-:W-:Y:S02]  /*0930*/  LOP3.LUT R18, R36, 0x60, R7, 0xfe, !PT ;  /* 0x0000006024127812 */ /* 0x000fe400078efe07 */
[----:B------:R-:W-:Y:S02]  /*0940*/  LEA.HI R12, R10, R19, RZ, 0x7 ;  /* 0x000000130a0c7211 */ /* 0x000fe400078f38ff */
[----:B------:R-:W-:-:S02]  /*0950*/  LEA R2, R2, R38, 0x7 ;  /* 0x0000002602027211 */ /* 0x000fc400078e38ff */
[-C--:B------:R-:W-:Y:S02]  /*0960*/  LEA R3, R3, R38.reuse, 0x7 ;  /* 0x0000002603037211 */ /* 0x080fe400078e38ff */
[-C--:B------:R-:W-:Y:S02]  /*0970*/  LEA R37, R37, R38.reuse, 0x7 ;  /* 0x0000002625257211 */ /* 0x080fe400078e38ff */
[----:B------:R-:W-:Y:S02]  /*0980*/  LEA R38, R7, R38, 0x7 ;  /* 0x0000002607267211 */ /* 0x000fe400078e38ff */
[C---:B------:R-:W-:Y:S02]  /*0990*/  LEA.HI R7, R10.reuse, R14, RZ, 0x7 ;  /* 0x0000000e0a077211 */ /* 0x040fe400078f38ff */
[C---:B------:R-:W-:Y:S02]  /*09a0*/  LEA.HI R11, R10.reuse, R15, RZ, 0x7 ;  /* 0x0000000f0a0b7211 */ /* 0x040fe400078f38ff */
[----:B------:R-:W-:-:S02]  /*09b0*/  LEA.HI R13, R10, R18, RZ, 0x7 ;  /* 0x000000120a0d7211 */ /* 0x000fc400078f38ff */
[-C--:B------:R-:W-:Y:S02]  /*09c0*/  @!P4 IADD3 R8, R8, -R17.reuse, RZ ;  /* 0x800000110808c210 */ /* 0x080fe40007ffe0ff */
[----:B------:R-:W-:Y:S02]  /*09d0*/  LOP3.LUT R10, R12, 0xffffff80, RZ, 0xc0, !PT ;  /* 0xffffff800c0a7812 */ /* 0x000fe400078ec0ff */
[----:B------:R-:W-:Y:S02]  /*09e0*/  ISETP.NE.AND P4, PT, R4, RZ, PT ;  /* 0x000000ff0400720c */ /* 0x000fe40003f85270 */
[----:B------:R-:W-:Y:S02]  /*09f0*/  @!P5 IADD3 R9, R9, -R17, RZ ;  /* 0x800000110909d210 */ /* 0x000fe40007ffe0ff */
[----:B------:R-:W-:Y:S02]  /*0a00*/  LOP3.LUT R4, RZ, R4, RZ, 0x33, !PT ;  /* 0x00000004ff047212 */ /* 0x000fe400078e33ff */
[----:B------:R-:W-:-:S02]  /*0a10*/  @!P0 IADD3 R5, -R5, RZ, RZ ;  /* 0x000000ff05058210 */ /* 0x000fc40007ffe1ff */
[----:B------:R-:W-:Y:S02]  /*0a20*/  LOP3.LUT R13, R13, 0xffffff80, RZ, 0xc0, !PT ;  /* 0xffffff800d0d7812 */ /* 0x000fe400078ec0ff */
[----:B------:R-:W-:Y:S02]  /*0a30*/  IADD3 R16, R19, -R10, RZ ;  /* 0x8000000a13107210 */ /* 0x000fe40007ffe0ff */
[----:B------:R-:W-:Y:S02]  /*0a40*/  @!P3 IADD3 R8, -R8, RZ, RZ ;  /* 0x000000ff0808b210 */ /* 0x000fe40007ffe1ff */
[----:B------:R-:W-:Y:S01]  /*0a50*/  @!P6 IADD3 R6, R6, -R17, RZ ;  /* 0x800000110606e210 */ /* 0x000fe20007ffe0ff */
[----:B------:R-:W-:Y:S01]  /*0a60*/  IMAD R16, R16, 0xac, R55 ;  /* 0x000000ac10107824 */ /* 0x000fe200078e0237 */
[----:B------:R-:W-:Y:S02]  /*0a70*/  @!P2 IADD3 R9, -R9, RZ, RZ ;  /* 0x000000ff0909a210 */ /* 0x000fe40007ffe1ff */
[----:B------:R-:W-:-:S02]  /*0a80*/  SEL R10, R4, R5, !P4 ;  /* 0x00000005040a7207 */ /* 0x000fc40006000000 */
[----:B------:R-:W-:Y:S02]  /*0a90*/  LOP3.LUT R7, R7, 0xffffff80, RZ, 0xc0, !PT ;  /* 0xffffff8007077812 */ /* 0x000fe400078ec0ff */
[----:B------:R-:W-:Y:S01]  /*0aa0*/  IADD3 R18, R18, -R13, RZ ;  /* 0x8000000d12127210 */ /* 0x000fe20007ffe0ff */
[----:B------:R-:W-:Y:S01]  /*0ab0*/  IMAD R5, R10, 0xac, R55 ;  /* 0x000000ac0a057824 */ /* 0x000fe200078e0237 */
[----:B------:R-:W-:Y:S02]  /*0ac0*/  SEL R8, R4, R8, !P4 ;  /* 0x0000000804087207 */ /* 0x000fe40006000000 */
[----:B------:R-:W-:Y:S02]  /*0ad0*/  @!P1 IADD3 R6, -R6, RZ, RZ ;  /* 0x000000ff06069210 */ /* 0x000fe40007ffe1ff */
[----:B------:R-:W-:Y:S02]  /*0ae0*/  SEL R20, R4, R9, !P4 ;  /* 0x0000000904147207 */ /* 0x000fe40006000000 */
[----:B------:R-:W-:-:S02]  /*0af0*/  MOV R13, 0x4 ;  /* 0x00000004000d7802 */ /* 0x000fc40000000f00 */
[----:B------:R-:W-:Y:S01]  /*0b00*/  IADD3 R12, R14, -R7, RZ ;  /* 0x800000070e0c7210 */ /* 0x000fe20007ffe0ff */
[--C-:B------:R-:W-:Y:S01]  /*0b10*/  IMAD R7, R8, 0xac, R55.reuse ;  /* 0x000000ac08077824 */ /* 0x100fe200078e0237 */
[----:B------:R-:W-:Y:S01]  /*0b20*/  SEL R10, R4, R6, !P4 ;  /* 0x00000006040a7207 */ /* 0x000fe20006000000 */
[--C-:B------:R-:W-:Y:S01]  /*0b30*/  IMAD R8, R20, 0xac, R55.reuse ;  /* 0x000000ac14087824 */ /* 0x100fe200078e0237 */
[----:B------:R-:W-:Y:S01]  /*0b40*/  LOP3.LUT R11, R11, 0xffffff80, RZ, 0xc0, !PT ;  /* 0xffffff800b0b7812 */ /* 0x000fe200078ec0ff */
[----:B------:R-:W-:Y:S01]  /*0b50*/  IMAD.WIDE R4, R5, R13, c[0x0][0x160] ;  /* 0x0000580005047625 */ /* 0x000fe200078e020d */
[----:B------:R-:W-:Y:S02]  /*0b60*/  SHF.L.U32 R58, R58, 0x4, RZ ;  /* 0x000000043a3a7819 */ /* 0x000fe400000006ff */
[----:B------:R-:W-:Y:S01]  /*0b70*/  IADD3 R14, R15, -R11, RZ ;  /* 0x8000000b0f0e7210 */ /* 0x000fe20007ffe0ff */
[-C--:B------:R-:W-:Y:S01]  /*0b80*/  IMAD.WIDE R6, R7, R13.reuse, c[0x0][0x160] ;  /* 0x0000580007067625 */ /* 0x080fe200078e020d */
[----:B------:R-:W-:Y:S01]  /*0b90*/  IADD3 R40, P2, R4, 0x80, RZ ;  /* 0x0000008004287810 */ /* 0x000fe20007f5e0ff */
[----:B------:R1:W-:Y:S01]  /*0ba0*/  LDGSTS.E.BYPASS.128 [R38], [R4.64] ;  /* 0x0000000004267fae */ /* 0x0003e2000b901c44 */
[----:B------:R-:W-:Y:S01]  /*0bb0*/  LOP3.LUT R58, R58, 0x3e00, RZ, 0xc0, !PT ;  /* 0x00003e003a3a7812 */ /* 0x000fe200078ec0ff */
[----:B------:R-:W-:Y:S01]  /*0bc0*/  IMAD.WIDE R8, R8, R13, c[0x0][0x160] ;  /* 0x0000580008087625 */ /* 0x000fe200078e020d */
[----:B------:R-:W-:Y:S01]  /*0bd0*/  IADD3 R39, P1, R6, 0x80, RZ ;  /* 0x0000008006277810 */ /* 0x000fe20007f3e0ff */
[----:B------:R2:W-:Y:S01]  /*0be0*/  LDGSTS.E.BYPASS.128 [R2], [R6.64] ;  /* 0x0000000006027fae */ /* 0x0005e2000b901c44 */
[----:B------:R-:W-:Y:S01]  /*0bf0*/  IADD3.X R43, RZ, R5, RZ, P2, !PT ;  /* 0x00000005ff2b7210 */ /* 0x000fe200017fe4ff */
[--C-:B------:R-:W-:Y:S01]  /*0c00*/  IMAD R10, R10, 0xac, R55.reuse ;  /* 0x000000ac0a0a7824 */ /* 0x100fe200078e0237 */
[----:B------:R-:W-:Y:S01]  /*0c10*/  IADD3 R41, P0, R8, 0x80, RZ ;  /* 0x0000008008297810 */ /* 0x000fe20007f1e0ff */
[--C-:B------:R-:W-:Y:S01]  /*0c20*/  IMAD R12, R12, 0xac, R55.reuse ;  /* 0x000000ac0c0c7824 */ /* 0x100fe200078e0237 */
[----:B------:R-:W-:Y:S01]  /*0c30*/  IADD3.X R42, RZ, R7, RZ, P1, !PT ;  /* 0x00000007ff2a7210 */ /* 0x000fe20000ffe4ff */
[----:B------:R-:W-:Y:S01]  /*0c40*/  IMAD R14, R14, 0xac, R55 ;  /* 0x000000ac0e0e7824 */ /* 0x000fe200078e0237 */
[----:B------:R-:W-:Y:S01]  /*0c50*/  IADD3.X R44, RZ, R9, RZ, P0, !PT ;  /* 0x00000009ff2c7210 */ /* 0x000fe200007fe4ff */
[-C--:B------:R-:W-:Y:S01]  /*0c60*/  IMAD.WIDE R10, R10, R13.reuse, c[0x0][0x160] ;  /* 0x000058000a0a7625 */ /* 0x080fe200078e020d */
[----:B------:R3:W-:Y:S03]  /*0c70*/  LDGSTS.E.BYPASS.128 [R3], [R8.64] ;  /* 0x0000000008037fae */ /* 0x0007e6000b901c44 */
[----:B-1----:R-:W-:Y:S01]  /*0c80*/  IMAD.WIDE R4, R12, R13, c[0x0][0x168] ;  /* 0x00005a000c047625 */ /* 0x002fe200078e020d */
[----:B------:R1:W-:Y:S01]  /*0c90*/  LDGSTS.E.BYPASS.128 [R37], [R10.64] ;  /* 0x000000000a257fae */ /* 0x0003e2000b901c44 */
[----:B------:R-:W-:-:S02]  /*0ca0*/  IADD3 R45, P0, R10, 0x80, RZ ;  /* 0x000000800a2d7810 */ /* 0x000fc40007f1e0ff */
[----:B------:R-:W-:Y:S01]  /*0cb0*/  IMAD R12, R18, 0xac, R55 ;  /* 0x000000ac120c7824 */ /* 0x000fe200078e0237 */
[----:B------:R-:W0:Y:S01]  /*0cc0*/  LDGDEPBAR ;  /* 0x00000000000079af */ /* 0x000e220000000000 */
[----:B--2---:R-:W-:Y:S01]  /*0cd0*/  IMAD.WIDE R6, R14, R13, c[0x0][0x168] ;  /* 0x00005a000e067625 */ /* 0x004fe200078e020d */
[----:B------:R-:W-:Y:S01]  /*0ce0*/  IADD3.X R46, RZ, R11, RZ, P0, !PT ;  /* 0x0000000bff2e7210 */ /* 0x000fe200007fe4ff */
[----:B------:R-:W-:Y:S01]  /*0cf0*/  CS2R R14, SRZ ;  /* 0x00000000000e7805 */ /* 0x000fe2000001ff00 */
[----:B------:R2:W-:Y:S01]  /*0d00*/  LDGSTS.E.BYPASS.128 [R38+0x4000], [R4.64] ;  /* 0x0400000004267fae */ /* 0x0005e2000b901c44 */
[-C--:B---3--:R-:W-:Y:S01]  /*0d10*/  IMAD.WIDE R8, R16, R13.reuse, c[0x0][0x168] ;  /* 0x00005a0010087625 */ /* 0x088fe200078e020d */
[----:B------:R-:W-:Y:S01]  /*0d20*/  IADD3 R47, P0, R4, 0x80, RZ ;  /* 0x00000080042f7810 */ /* 0x000fe20007f1e0ff */
[----:B------:R-:W-:Y:S01]  /*0d30*/  CS2R R16, SRZ ;  /* 0x0000000000107805 */ /* 0x000fe2000001ff00 */
[----:B------:R3:W-:Y:S01]  /*0d40*/  LDGSTS.E.BYPASS.128 [R2+0x4000], [R6.64] ;  /* 0x0400000006027fae */ /* 0x0007e2000b901c44 */
[----:B------:R-:W-:Y:S01]  /*0d50*/  IMAD.WIDE R12, R12, R13, c[0x0][0x168] ;  /* 0x00005a000c0c7625 */ /* 0x000fe200078e020d */
[----:B------:R-:W-:Y:S01]  /*0d60*/  IADD3.X R49, RZ, R5, RZ, P0, !PT ;  /* 0x00000005ff317210 */ /* 0x000fe200007fe4ff */
[----:B------:R-:W-:Y:S01]  /*0d70*/  CS2R R18, SRZ ;  /* 0x0000000000127805 */ /* 0x000fe2000001ff00 */
[----:B------:R1:W-:Y:S01]  /*0d80*/  LDGSTS.E.BYPASS.128 [R3+0x4000], [R8.64] ;  /* 0x0400000008037fae */ /* 0x0003e2000b901c44 */
[----:B------:R-:W-:-:S02]  /*0d90*/  IADD3 R48, P2, R6, 0x80, RZ ;  /* 0x0000008006307810 */ /* 0x000fc40007f5e0ff */
[----:B------:R-:W-:Y:S01]  /*0da0*/  IADD3 R51, P0, R12, 0x80, RZ ;  /* 0x000000800c337810 */ /* 0x000fe20007f1e0ff */
[----:B------:R4:W-:Y:S01]  /*0db0*/  LDGSTS.E.BYPASS.128 [R37+0x4000], [R12.64] ;  /* 0x040000000c257fae */ /* 0x0009e2000b901c44 */
[----:B------:R-:W-:Y:S01]  /*0dc0*/  IADD3 R50, P1, R8, 0x80, RZ ;  /* 0x0000008008327810 */ /* 0x000fe20007f3e0ff */
[----:B--2---:R-:W-:Y:S01]  /*0dd0*/  CS2R R4, SRZ ;  /* 0x0000000000047805 */ /* 0x004fe2000001ff00 */
[----:B------:R-:W-:Y:S01]  /*0de0*/  IADD3.X R52, RZ, R7, RZ, P2, !PT ;  /* 0x00000007ff347210 */ /* 0x000fe200017fe4ff */
[----:B------:R-:W0:Y:S01]  /*0df0*/  LDGDEPBAR ;  /* 0x00000000000079af */ /* 0x000e220000000000 */
[----:B------:R-:W-:Y:S01]  /*0e00*/  IADD3.X R54, RZ, R13, RZ, P0, !PT ;  /* 0x0000000dff367210 */ /* 0x000fe200007fe4ff */
[----:B---3--:R-:W-:Y:S01]  /*0e10*/  CS2R R6, SRZ ;  /* 0x0000000000067805 */ /* 0x008fe2000001ff00 */
[----:B------:R-:W-:Y:S01]  /*0e20*/  IADD3.X R53, RZ, R9, RZ, P1, !PT ;  /* 0x00000009ff357210 */ /* 0x000fe20000ffe4ff */
[----:B------:R-:W-:Y:S01]  /*0e30*/  UMOV UR4, URZ ;  /* 0x0000003f00047c82 */ /* 0x000fe20008000000 */
[----:B------:R-:W-:Y:S01]  /*0e40*/  IADD3 R55, -R55, 0x8c, RZ ;  /* 0x0000008c37377810 */ /* 0x000fe20007ffe1ff */
[----:B------:R-:W-:Y:S01]  /*0e50*/  UMOV UR5, URZ ;  /* 0x0000003f00057c82 */ /* 0x000fe20008000000 */
[----:B----4-:R-:W-:Y:S01]  /*0e60*/  CS2R R12, SRZ ;  /* 0x00000000000c7805 */ /* 0x010fe2000001ff00 */
[----:B------:R-:W-:-:S04]  /*0e70*/  DEPBAR.LE SB0, 0x0 ;  /* 0x000080000000791a */ /* 0x000fc80000000000 */
[----:B-1----:R-:W-:Y:S06]  /*0e80*/  BAR.SYNC 0x0 ;  /* 0x0000000000007b1d */ /* 0x002fec0000000000 */
.L_x_1:
[----:B------:R-:W-:Y:S01]  /*0e90*/  LEA R59, R57, 0x4000, 0x7 ;  /* 0x00004000393b7811 */ /* 0x000fe200078e38ff */
[----:B------:R-:W-:Y:S01]  /*0ea0*/  LDS.128 R100, [R58] ;  /* 0x000000003a647984 */ /* 0x000fe20000000c00 */
[C---:B------:R-:W-:Y:S01]  /*0eb0*/  ISETP.GE.U32.AND P1, PT, R56.reuse, R55, PT ;  /* 0x000000373800720c */ /* 0x040fe20003f26070 */
[----:B------:R-:W-:Y:S01]  /*0ec0*/  ULDC.64 UR6, c[0x0][0x118] ;  /* 0x0000460000067ab9 */ /* 0x000fe20000000a00 */
[C---:B------:R-:W-:Y:S01]  /*0ed0*/  ISETP.GE.U32.AND P0, PT, R56.reuse, 0x8c, PT ;  /* 0x0000008c3800780c */ /* 0x040fe20003f06070 */
[----:B------:R-:W1:Y:S01]  /*0ee0*/  LDS.128 R20, [R59] ;  /* 0x000000003b147984 */ /* 0x000e620000000c00 */
[----:B------:R-:W-:Y:S02]  /*0ef0*/  SEL R112, RZ, 0x10, P1 ;  /* 0x00000010ff707807 */ /* 0x000fe40000800000 */
[----:B------:R-:W-:Y:S01]  /*0f00*/  IADD3 R56, R56, 0x20, RZ ;  /* 0x0000002038387810 */ /* 0x000fe20007ffe0ff */
[----:B------:R-:W2:Y:S01]  /*0f10*/  LDS.128 R28, [R59+0x100] ;  /* 0x000100003b1c7984 */ /* 0x000ea20000000c00 */
[----:B------:R-:W-:-:S03]  /*0f20*/  SEL R112, R112, RZ, !P0 ;  /* 0x000000ff70707207 */ /* 0x000fc60004000000 */
[----:B------:R-:W3:Y:S01]  /*0f30*/  LDS.128 R24, [R59+0x80] ;  /* 0x000080003b187984 */ /* 0x000ee20000000c00 */
[----:B------:R-:W-:-:S03]  /*0f40*/  ISETP.NE.U32.AND P1, PT, R112, RZ, PT ;  /* 0x000000ff7000720c */ /* 0x000fc60003f25070 */
[----:B------:R-:W4:Y:S04]  /*0f50*/  LDS.128 R8, [R59+0x180] ;  /* 0x000180003b087984 */ /* 0x000f280000000c00 */
[----:B------:R-:W4:Y:S04]  /*0f60*/  LDS.128 R120, [R58+0x80] ;  /* 0x000080003a787984 */ /* 0x000f280000000c00 */
[----:B------:R-:W4:Y:S01]  /*0f70*/  LDS.128 R132, [R58+0x100] ;  /* 0x000100003a847984 */ /* 0x000f220000000c00 */
[C---:B-1----:R-:W-:Y:S01]  /*0f80*/  FFMA R108, R100.reuse, R20, R108 ;  /* 0x00000014646c7223 */ /* 0x042fe2000000006c */
[----:B--2---:R-:W-:-:S03]  /*0f90*/  FFMA R110, R100, R28, R110 ;  /* 0x0000001c646e7223 */ /* 0x004fc6000000006e */
[C---:B------:R-:W-:Y:S01]  /*0fa0*/  FFMA R115, R101.reuse, R21, R108 ;  /* 0x0000001565737223 */ /* 0x040fe2000000006c */
[C---:B---3--:R-:W-:Y:S01]  /*0fb0*/  FFMA R112, R100.reuse, R24, R109 ;  /* 0x0000001864707223 */ /* 0x048fe2000000006d */
[C---:B------:R-:W-:Y:S01]  /*0fc0*/  FFMA R117, R101.reuse, R29, R110 ;  /* 0x0000001d65757223 */ /* 0x040fe2000000006e */
[----:B----4-:R-:W-:Y:S02]  /*0fd0*/  FFMA R100, R100, R8, R111 ;  /* 0x0000000864647223 */ /* 0x010fe4000000006f */
[C---:B------:R-:W-:Y:S01]  /*0fe0*/  FFMA R113, R101.reuse, R25, R112 ;  /* 0x0000001965717223 */ /* 0x040fe20000000070 */
[----:B------:R-:W1:Y:S01]  /*0ff0*/  LDS.128 R108, [R58+0x180] ;  /* 0x000180003a6c7984 */ /* 0x000e620000000c00 */
[C---:B------:R-:W-:Y:S01]  /*1000*/  FFMA R112, R102.reuse, R22, R115 ;  /* 0x0000001666707223 */ /* 0x040fe20000000073 */
[----:B------:R-:W-:Y:S01]  /*1010*/  FFMA R101, R101, R9, R100 ;  /* 0x0000000965657223 */ /* 0x000fe20000000064 */
[C---:B------:R-:W-:Y:S01]  /*1020*/  FFMA R100, R102.reuse, R30, R117 ;  /* 0x0000001e66647223 */ /* 0x040fe20000000075 */
[C---:B------:R-:W-:Y:S01]  /*1030*/  FFMA R114, R102.reuse, R26, R113 ;  /* 0x0000001a66727223 */ /* 0x040fe20000000071 */
        /* <DEDUP_REMOVED lines=9> */
[----:B------:R-:W2:Y:S01]  /*10d0*/  LDS.128 R100, [R58+0x1000] ;  /* 0x001000003a647984 */ /* 0x000ea20000000c00 */
[----:B------:R-:W-:Y:S01]  /*10e0*/  FFMA R120, R120, R8, R107 ;  /* 0x0000000878787223 */ /* 0x000fe2000000006b */
[C---:B------:R-:W-:Y:S01]  /*10f0*/  FFMA R113, R121.reuse, R29, R106 ;  /* 0x0000001d79717223 */ /* 0x040fe2000000006a */
[C---:B------:R-:W-:Y:S01]  /*1100*/  FFMA R107, R121.reuse, R21, R104 ;  /* 0x00000015796b7223 */ /* 0x040fe20000000068 */
[----:B------:R-:W-:Y:S01]  /*1110*/  FFMA R96, R132, R20, R96 ;  /* 0x0000001484607223 */ /* 0x000fe20000000060 */
[----:B------:R-:W-:Y:S01]  /*1120*/  FFMA R121, R121, R9, R120 ;  /* 0x0000000979797223 */ /* 0x000fe20000000078 */
[----:B------:R-:W-:Y:S01]  /*1130*/  FFMA R104, R122, R30, R113 ;  /* 0x0000001e7a687223 */ /* 0x000fe20000000071 */
[----:B------:R-:W-:Y:S01]  /*1140*/  FFMA R98, R132, R28, R98 ;  /* 0x0000001c84627223 */ /* 0x000fe20000000062 */
[C---:B------:R-:W-:Y:S01]  /*1150*/  FFMA R112, R122.reuse, R26, R105 ;  /* 0x0000001a7a707223 */ /* 0x040fe20000000069 */
[C---:B------:R-:W-:Y:S01]  /*1160*/  FFMA R106, R122.reuse, R22, R107 ;  /* 0x000000167a6a7223 */ /* 0x040fe2000000006b */
[----:B------:R-:W-:Y:S01]  /*1170*/  FFMA R122, R122, R10, R121 ;  /* 0x0000000a7a7a7223 */ /* 0x000fe20000000079 */
[----:B------:R-:W-:Y:S01]  /*1180*/  FFMA R121, R123, R31, R104 ;  /* 0x0000001f7b797223 */ /* 0x000fe20000000068 */
[C---:B------:R-:W-:Y:S01]  /*1190*/  FFMA R104, R132.reuse, R24, R97 ;  /* 0x0000001884687223 */ /* 0x040fe20000000061 */
[----:B------:R-:W-:Y:S01]  /*11a0*/  FFMA R132, R132, R8, R99 ;  /* 0x0000000884847223 */ /* 0x000fe20000000063 */
[C---:B------:R-:W-:Y:S01]  /*11b0*/  FFMA R107, R133.reuse, R21, R96 ;  /* 0x00000015856b7223 */ /* 0x040fe20000000060 */
[C---:B------:R-:W-:Y:S01]  /*11c0*/  FFMA R113, R133.reuse, R29, R98 ;  /* 0x0000001d85717223 */ /* 0x040fe20000000062 */
[C---:B------:R-:W-:Y:S01]  /*11d0*/  FFMA R105, R133.reuse, R25, R104 ;  /* 0x0000001985697223 */ /* 0x040fe20000000068 */
[----:B------:R-:W3:Y:S01]  /*11e0*/  LDS.128 R96, [R58+0x1080] ;  /* 0x001080003a607984 */ /* 0x000ee20000000c00 */
[----:B------:R-:W-:Y:S01]  /*11f0*/  FFMA R133, R133, R9, R132 ;  /* 0x0000000985857223 */ /* 0x000fe20000000084 */
[C---:B------:R-:W-:Y:S01]  /*1200*/  FFMA R104, R134.reuse, R30, R113 ;  /* 0x0000001e86687223 */ /* 0x040fe20000000071 */
[C---:B------:R-:W-:Y:S01]  /*1210*/  FFMA R117, R123.reuse, R27, R112 ;  /* 0x0000001b7b757223 */ /* 0x040fe20000000070 */
[----:B------:R-:W-:Y:S01]  /*1220*/  FFMA R119, R123, R23, R106 ;  /* 0x000000177b777223 */ /* 0x000fe2000000006a */
[C---:B------:R-:W-:Y:S01]  /*1230*/  FFMA R112, R134.reuse, R26, R105 ;  /* 0x0000001a86707223 */ /* 0x040fe20000000069 */
[C---:B------:R-:W-:Y:S01]  /*1240*/  FFMA R106, R134.reuse, R22, R107 ;  /* 0x00000016866a7223 */ /* 0x040fe2000000006b */
[----:B------:R-:W-:Y:S01]  /*1250*/  FFMA R134, R134, R10, R133 ;  /* 0x0000000a86867223 */ /* 0x000fe20000000085 */
[----:B------:R-:W-:Y:S01]  /*1260*/  FFMA R133, R135, R31, R104 ;  /* 0x0000001f87857223 */ /* 0x000fe20000000068 */
[C---:B-1----:R-:W-:Y:S01]  /*1270*/  FFMA R92, R108.reuse, R20, R92 ;  /* 0x000000146c5c7223 */ /* 0x042fe2000000005c */
[C---:B------:R-:W-:Y:S01]  /*1280*/  FFMA R94, R108.reuse, R28, R94 ;  /* 0x0000001c6c5e7223 */ /* 0x040fe2000000005e */
[C---:B------:R-:W-:Y:S01]  /*1290*/  FFMA R104, R108.reuse, R24, R93 ;  /* 0x000000186c687223 */ /* 0x040fe2000000005d */
[----:B------:R-:W-:Y:S01]  /*12a0*/  FFMA R108, R108, R8, R95 ;  /* 0x000000086c6c7223 */ /* 0x000fe2000000005f */
[C---:B------:R-:W-:Y:S01]  /*12b0*/  FFMA R107, R109.reuse, R21, R92 ;  /* 0x000000156d6b7223 */ /* 0x040fe2000000005c */
[C---:B------:R-:W-:Y:S01]  /*12c0*/  FFMA R113, R109.reuse, R29, R94 ;  /* 0x0000001d6d717223 */ /* 0x040fe2000000005e */
[C---:B------:R-:W-:Y:S01]  /*12d0*/  FFMA R105, R109.reuse, R25, R104 ;  /* 0x000000196d697223 */ /* 0x040fe20000000068 */
[----:B------:R-:W1:Y:S01]  /*12e0*/  LDS.128 R92, [R58+0x1100] ;  /* 0x001100003a5c7984 */ /* 0x000e620000000c00 */
[----:B------:R-:W-:Y:S01]  /*12f0*/  FFMA R109, R109, R9, R108 ;  /* 0x000000096d6d7223 */ /* 0x000fe2000000006c */
[C---:B------:R-:W-:Y:S01]  /*1300*/  FFMA R104, R110.reuse, R30, R113 ;  /* 0x0000001e6e687223 */ /* 0x040fe20000000071 */
[----:B------:R-:W-:Y:S01]  /*1310*/  FFMA R131, R135, R23, R106 ;  /* 0x0000001787837223 */ /* 0x000fe2000000006a */
[C---:B------:R-:W-:Y:S01]  /*1320*/  FFMA R108, R110.reuse, R26, R105 ;  /* 0x0000001a6e6c7223 */ /* 0x040fe20000000069 */
[----:B------:R-:W-:Y:S01]  /*1330*/  FFMA R106, R110, R22, R107 ;  /* 0x000000166e6a7223 */ /* 0x000fe2000000006b */
[----:B------:R-:W-:Y:S01]  /*1340*/  FFMA R127, R111, R31, R104 ;  /* 0x0000001f6f7f7223 */ /* 0x000fe20000000068 */
[C---:B--2---:R-:W-:Y:S01]  /*1350*/  FFMA R84, R100.reuse, R20, R84 ;  /* 0x0000001464547223 */ /* 0x044fe20000000054 */
[----:B------:R-:W-:Y:S01]  /*1360*/  FFMA R86, R100, R28, R86 ;  /* 0x0000001c64567223 */ /* 0x000fe20000000056 */
[----:B------:R-:W-:Y:S01]  /*1370*/  FFMA R110, R110, R10, R109 ;  /* 0x0000000a6e6e7223 */ /* 0x000fe2000000006d */
        /* <DEDUP_REMOVED lines=8> */
[----:B------:R-:W-:Y:S01]  /*1400*/  FFMA R125, R111, R23, R106 ;  /* 0x000000176f7d7223 */ /* 0x000fe2000000006a */
[C---:B------:R-:W-:Y:S01]  /*1410*/  FFMA R106, R102.reuse, R26, R105 ;  /* 0x0000001a666a7223 */ /* 0x040fe20000000069 */
[C---:B------:R-:W-:Y:S01]  /*1420*/  FFMA R104, R102.reuse, R22, R107 ;  /* 0x0000001666687223 */ /* 0x040fe2000000006b */
[C---:B------:R-:W-:Y:S01]  /*1430*/  FFMA R143, R103.reuse, R31, R100 ;  /* 0x0000001f678f7223 */ /* 0x040fe20000000064 */
[----:B------:R-:W-:Y:S01]  /*1440*/  FFMA R102, R102, R10, R101 ;  /* 0x0000000a66667223 */ /* 0x000fe20000000065 */
[----:B------:R-:W-:Y:S01]  /*1450*/  FFMA R101, R103, R27, R106 ;  /* 0x0000001b67657223 */ /* 0x000fe2000000006a */
[C---:B---3--:R-:W-:Y:S01]  /*1460*/  FFMA R88, R96.reuse, R20, R88 ;  /* 0x0000001460587223 */ /* 0x048fe20000000058 */
[C---:B------:R-:W-:Y:S01]  /*1470*/  FFMA R90, R96.reuse, R28, R90 ;  /* 0x0000001c605a7223 */ /* 0x040fe2000000005a */
[C---:B------:R-:W-:Y:S01]  /*1480*/  FFMA R100, R96.reuse, R24, R89 ;  /* 0x0000001860647223 */ /* 0x040fe20000000059 */
[----:B------:R-:W-:Y:S01]  /*1490*/  FFMA R96, R96, R8, R91 ;  /* 0x0000000860607223 */ /* 0x000fe2000000005b */
[C---:B------:R-:W-:Y:S01]  /*14a0*/  FFMA R105, R97.reuse, R21, R88 ;  /* 0x0000001561697223 */ /* 0x040fe20000000058 */
[----:B------:R-:W-:Y:S01]  /*14b0*/  FFMA R107, R97, R29, R90 ;  /* 0x0000001d616b7223 */ /* 0x000fe2000000005a */
[C---:B------:R-:W-:Y:S01]  /*14c0*/  FFMA R141, R103.reuse, R23, R104 ;  /* 0x00000017678d7223 */ /* 0x040fe20000000068 */
[----:B------:R-:W3:Y:S01]  /*14d0*/  LDS.128 R88, [R58+0x2000] ;  /* 0x002000003a587984 */ /* 0x000ee20000000c00 */
        /* <DEDUP_REMOVED lines=13> */
[----:B------:R-:W-:Y:S01]  /*15b0*/  FFMA R105, R93, R29, R82 ;  /* 0x0000001d5d697223 */ /* 0x000fe20000000052 */
[C---:B------:R-:W-:Y:S01]  /*15c0*/  FFMA R97, R99.reuse, R27, R102 ;  /* 0x0000001b63617223 */ /* 0x040fe20000000066 */
[----:B------:R-:W1:Y:S01]  /*15d0*/  LDS.128 R80, [R58+0x2080] ;  /* 0x002080003a507984 */ /* 0x000e620000000c00 */
[C---:B------:R-:W-:Y:S01]  /*15e0*/  FFMA R147, R99.reuse, R23, R100 ;  /* 0x0000001763937223 */ /* 0x040fe20000000064 */
[----:B------:R-:W-:Y:S01]  /*15f0*/  FFMA R151, R99, R11, R98 ;  /* 0x0000000b63977223 */ /* 0x000fe20000000062 */
[C---:B------:R-:W-:Y:S01]  /*1600*/  FFMA R99, R93.reuse, R25, R96 ;  /* 0x000000195d637223 */ /* 0x040fe20000000060 */
[----:B------:R-:W-:Y:S01]  /*1610*/  FFMA R93, R93, R9, R92 ;  /* 0x000000095d5d7223 */ /* 0x000fe2000000005c */
[C---:B------:R-:W-:Y:S01]  /*1620*/  FFMA R92, R94.reuse, R30, R105 ;  /* 0x0000001e5e5c7223 */ /* 0x040fe20000000069 */
[C---:B------:R-:W-:Y:S01]  /*1630*/  FFMA R96, R94.reuse, R22, R103 ;  /* 0x000000165e607223 */ /* 0x040fe20000000067 */
[----:B------:R-:W-:Y:S01]  /*1640*/  FFMA R98, R94, R26, R99 ;  /* 0x0000001a5e627223 */ /* 0x000fe20000000063 */
[C---:B--2---:R-:W-:Y:S01]  /*1650*/  FFMA R76, R84.reuse, R20, R76 ;  /* 0x00000014544c7223 */ /* 0x044fe2000000004c */
[C---:B------:R-:W-:Y:S01]  /*1660*/  FFMA R78, R84.reuse, R28, R78 ;  /* 0x0000001c544e7223 */ /* 0x040fe2000000004e */
[----:B------:R-:W-:Y:S01]  /*1670*/  FFMA R157, R95, R31, R92 ;  /* 0x0000001f5f9d7223 */ /* 0x000fe2000000005c */
[C---:B------:R-:W-:Y:S01]  /*1680*/  FFMA R92, R84.reuse, R24, R77 ;  /* 0x00000018545c7223 */ /* 0x040fe2000000004d */
[----:B------:R-:W-:Y:S01]  /*1690*/  FFMA R84, R84, R8, R79 ;  /* 0x0000000854547223 */ /* 0x000fe2000000004f */
[C---:B------:R-:W-:Y:S01]  /*16a0*/  FFMA R99, R85.reuse, R21, R76 ;  /* 0x0000001555637223 */ /* 0x040fe2000000004c */
[----:B------:R-:W-:Y:S01]  /*16b0*/  FFMA R103, R85, R29, R78 ;  /* 0x0000001d55677223 */ /* 0x000fe2000000004e */
[----:B------:R-:W-:Y:S01]  /*16c0*/  FFMA R94, R94, R10, R93 ;  /* 0x0000000a5e5e7223 */ /* 0x000fe2000000005d */
[----:B------:R-:W2:Y:S01]  /*16d0*/  LDS.128 R76, [R58+0x2100] ;  /* 0x002100003a4c7984 */ /* 0x000ea20000000c00 */
[C---:B------:R-:W-:Y:S01]  /*16e0*/  FFMA R93, R95.reuse, R27, R98 ;  /* 0x0000001b5f5d7223 */ /* 0x040fe20000000062 */
[C---:B------:R-:W-:Y:S01]  /*16f0*/  FFMA R153, R95.reuse, R23, R96 ;  /* 0x000000175f997223 */ /* 0x040fe20000000060 */
[----:B------:R-:W-:Y:S01]  /*1700*/  FFMA R179, R95, R11, R94 ;  /* 0x0000000b5fb37223 */ /* 0x000fe2000000005e */
[C---:B------:R-:W-:Y:S01]  /*1710*/  FFMA R95, R85.reuse, R25, R92 ;  /* 0x00000019555f7223 */ /* 0x040fe2000000005c */
[----:B------:R-:W-:Y:S01]  /*1720*/  FFMA R85, R85, R9, R84 ;  /* 0x0000000955557223 */ /* 0x000fe20000000054 */
[C---:B------:R-:W-:Y:S01]  /*1730*/  FFMA R84, R86.reuse, R30, R103 ;  /* 0x0000001e56547223 */ /* 0x040fe20000000067 */
[----:B------:R-:W-:Y:S01]  /*1740*/  FFMA R92, R86, R22, R99 ;  /* 0x00000016565c7223 */ /* 0x000fe20000000063 */
[C---:B---3--:R-:W-:Y:S01]  /*1750*/  FFMA R72, R88.reuse, R20, R72 ;  /* 0x0000001458487223 */ /* 0x048fe20000000048 */
[----:B------:R-:W-:Y:S01]  /*1760*/  FFMA R74, R88, R28, R74 ;  /* 0x0000001c584a7223 */ /* 0x000fe2000000004a */
[C---:B------:R-:W-:Y:S01]  /*1770*/  FFMA R94, R86.reuse, R26, R95 ;  /* 0x0000001a565e7223 */ /* 0x040fe2000000005f */
[----:B------:R-:W-:Y:S01]  /*1780*/  FFMA R159, R87, R31, R84 ;  /* 0x0000001f579f7223 */ /* 0x000fe20000000054 */
[----:B------:R-:W-:Y:S01]  /*1790*/  FFMA R86, R86, R10, R85 ;  /* 0x0000000a56567223 */ /* 0x000fe20000000055 */
[C---:B------:R-:W-:Y:S01]  /*17a0*/  FFMA R84, R88.reuse, R24, R73 ;  /* 0x0000001858547223 */ /* 0x040fe20000000049 */
[----:B------:R-:W-:Y:S01]  /*17b0*/  FFMA R88, R88, R8, R75 ;  /* 0x0000000858587223 */ /* 0x000fe2000000004b */
[C---:B------:R-:W-:Y:S01]  /*17c0*/  FFMA R99, R89.reuse, R21, R72 ;  /* 0x0000001559637223 */ /* 0x040fe20000000048 */
[----:B------:R-:W-:Y:S01]  /*17d0*/  FFMA R103, R89, R29, R74 ;  /* 0x0000001d59677223 */ /* 0x000fe2000000004a */
[C---:B------:R-:W-:Y:S01]  /*17e0*/  FFMA R85, R87.reuse, R27, R94 ;  /* 0x0000001b57557223 */ /* 0x040fe2000000005e */
[----:B------:R-:W3:Y:S01]  /*17f0*/  LDS.128 R72, [R58+0x2180] ;  /* 0x002180003a487984 */ /* 0x000ee20000000c00 */
[C---:B------:R-:W-:Y:S01]  /*1800*/  FFMA R95, R87.reuse, R23, R92 ;  /* 0x00000017575f7223 */ /* 0x040fe2000000005c */
[----:B------:R-:W-:Y:S01]  /*1810*/  FFMA R185, R87, R11, R86 ;  /* 0x0000000b57b97223 */ /* 0x000fe20000000056 */
[C---:B------:R-:W-:Y:S01]  /*1820*/  FFMA R87, R89.reuse, R25, R84 ;  /* 0x0000001959577223 */ /* 0x040fe20000000054 */
[----:B------:R-:W-:Y:S01]  /*1830*/  FFMA R89, R89, R9, R88 ;  /* 0x0000000959597223 */ /* 0x000fe20000000058 */
[C---:B------:R-:W-:Y:S01]  /*1840*/  FFMA R84, R90.reuse, R30, R103 ;  /* 0x0000001e5a547223 */ /* 0x040fe20000000067 */
[C---:B------:R-:W-:Y:S01]  /*1850*/  FFMA R86, R90.reuse, R22, R99 ;  /* 0x000000165a567223 */ /* 0x040fe20000000063 */
[----:B------:R-:W-:Y:S01]  /*1860*/  FFMA R88, R90, R26, R87 ;  /* 0x0000001a5a587223 */ /* 0x000fe20000000057 */
[C---:B-1----:R-:W-:Y:S01]  /*1870*/  FFMA R68, R80.reuse, R20, R68 ;  /* 0x0000001450447223 */ /* 0x042fe20000000044 */
[----:B------:R-:W-:Y:S01]  /*1880*/  FFMA R70, R80, R28, R70 ;  /* 0x0000001c50467223 */ /* 0x000fe20000000046 */
[----:B------:R-:W-:Y:S01]  /*1890*/  FFMA R90, R90, R10, R89 ;  /* 0x0000000a5a5a7223 */ /* 0x000fe20000000059 */
[----:B------:R-:W-:Y:S01]  /*18a0*/  FFMA R163, R91, R31, R84 ;  /* 0x0000001f5ba37223 */ /* 0x000fe20000000054 */
[C---:B------:R-:W-:Y:S01]  /*18b0*/  FFMA R84, R80.reuse, R24, R69 ;  /* 0x0000001850547223 */ /* 0x040fe20000000045 */
[----:B------:R-:W-:Y:S01]  /*18c0*/  FFMA R80, R80, R8, R71 ;  /* 0x0000000850507223 */ /* 0x000fe20000000047 */
[----:B------:R-:W-:Y:S01]  /*18d0*/  FFMA R103, R81, R29, R70 ;  /* 0x0000001d51677223 */ /* 0x000fe20000000046 */
[C---:B------:R-:W-:Y:S01]  /*18e0*/  FFMA R87, R91.reuse, R27, R88 ;  /* 0x0000001b5b577223 */ /* 0x040fe20000000058 */
[C---:B------:R-:W-:Y:S01]  /*18f0*/  FFMA R89, R91.reuse, R23, R86 ;  /* 0x000000175b597223 */ /* 0x040fe20000000056 */
[----:B------:R-:W-:Y:S01]  /*1900*/  FFMA R203, R91, R11, R90 ;  /* 0x0000000b5bcb7223 */ /* 0x000fe2000000005a */
[C---:B------:R-:W-:Y:S01]  /*1910*/  FFMA R99, R81.reuse, R21, R68 ;  /* 0x0000001551637223 */ /* 0x040fe20000000044 */
[C---:B------:R-:W-:Y:S01]  /*1920*/  FFMA R91, R81.reuse, R25, R84 ;  /* 0x00000019515b7223 */ /* 0x040fe20000000054 */
[----:B------:R-:W1:Y:S01]  /*1930*/  LDS.128 R68, [R58+0x3000] ;  /* 0x003000003a447984 */ /* 0x000e620000000c00 */
[----:B------:R-:W-:Y:S01]  /*1940*/  FFMA R81, R81, R9, R80 ;  /* 0x0000000951517223 */ /* 0x000fe20000000050 */
[C---:B------:R-:W-:Y:S01]  /*1950*/  FFMA R80, R82.reuse, R30, R103 ;  /* 0x0000001e52507223 */ /* 0x040fe20000000067 */
[C---:B------:R-:W-:Y:S01]  /*1960*/  FFMA R86, R82.reuse, R26, R91 ;  /* 0x0000001a52567223 */ /* 0x040fe2000000005b */
[C---:B------:R-:W-:Y:S01]  /*1970*/  FFMA R84, R82.reuse, R22, R99 ;  /* 0x0000001652547223 */ /* 0x040fe20000000063 */
[----:B------:R-:W-:Y:S01]  /*1980*/  FFMA R82, R82, R10, R81 ;  /* 0x0000000a52527223 */ /* 0x000fe20000000051 */
[C---:B------:R-:W-:Y:S01]  /*1990*/  FFMA R169, R83.reuse, R31, R80 ;  /* 0x0000001f53a97223 */ /* 0x040fe20000000050 */
[C---:B--2---:R-:W-:Y:S01]  /*19a0*/  FFMA R80, R76.reuse, R24, R61 ;  /* 0x000000184c507223 */ /* 0x044fe2000000003d */
[C---:B------:R-:W-:Y:S01]  /*19b0*/  FFMA R91, R83.reuse, R27, R86 ;  /* 0x0000001b535b7223 */ /* 0x040fe20000000056 */
[C---:B------:R-:W-:Y:S01]  /*19c0*/  FFMA R165, R83.reuse, R23, R84 ;  /* 0x0000001753a57223 */ /* 0x040fe20000000054 */
[----:B------:R-:W-:Y:S01]  /*19d0*/  FFMA R211, R83, R11, R82 ;  /* 0x0000000b53d37223 */ /* 0x000fe20000000052 */
[C---:B------:R-:W-:Y:S01]  /*19e0*/  FFMA R61, R77.reuse, R25, R80 ;  /* 0x000000194d3d7223 */ /* 0x040fe20000000050 */
[C---:B------:R-:W-:Y:S01]  /*19f0*/  FFMA R60, R76.reuse, R20, R60 ;  /* 0x000000144c3c7223 */ /* 0x040fe2000000003c */
[----:B------:R-:W2:Y:S01]  /*1a00*/  LDS.128 R80, [R58+0x3080] ;  /* 0x003080003a507984 */ /* 0x000ea20000000c00 */
[C---:B------:R-:W-:Y:S01]  /*1a10*/  FFMA R62, R76.reuse, R28, R62 ;  /* 0x0000001c4c3e7223 */ /* 0x040fe2000000003e */
[----:B------:R-:W-:Y:S01]  /*1a20*/  FFMA R76, R76, R8, R63 ;  /* 0x000000084c4c7223 */ /* 0x000fe2000000003f */
[----:B------:R-:W-:Y:S01]  /*1a30*/  FFMA R63, R77, R21, R60 ;  /* 0x000000154d3f7223 */ /* 0x000fe2000000003c */
[----:B------:R-:W-:Y:S01]  /*1a40*/  FFMA R129, R135, R27, R112 ;  /* 0x0000001b87817223 */ /* 0x000fe20000000070 */
        /* <DEDUP_REMOVED lines=9> */
[C---:B---3--:R-:W-:Y:S01]  /*1ae0*/  FFMA R60, R72.reuse, R8, R19 ;  /* 0x00000008483c7223 */ /* 0x048fe20000000013 */
[----:B------:R-:W-:Y:S01]  /*1af0*/  FFMA R217, R79, R11, R78 ;  /* 0x0000000b4fd97223 */ /* 0x000fe2000000004e */
[C---:B------:R-:W-:Y:S01]  /*1b00*/  FFMA R16, R72.reuse, R20, R16 ;  /* 0x0000001448107223 */ /* 0x040fe20000000010 */
[----:B------:R-:W3:Y:S01]  /*1b10*/  LDS.128 R76, [R58+0x3100] ;  /* 0x003100003a4c7984 */ /* 0x000ee20000000c00 */
[C---:B------:R-:W-:Y:S01]  /*1b20*/  FFMA R61, R73.reuse, R9, R60 ;  /* 0x00000009493d7223 */ /* 0x040fe2000000003c */
[C---:B------:R-:W-:Y:S01]  /*1b30*/  FFMA R62, R72.reuse, R24, R17 ;  /* 0x00000018483e7223 */ /* 0x040fe20000000011 */
[----:B------:R-:W-:Y:S01]  /*1b40*/  FFMA R18, R72, R28, R18 ;  /* 0x0000001c48127223 */ /* 0x000fe20000000012 */
[C---:B------:R-:W-:Y:S01]  /*1b50*/  FFMA R19, R73.reuse, R21, R16 ;  /* 0x0000001549137223 */ /* 0x040fe20000000010 */
[C---:B------:R-:W-:Y:S01]  /*1b60*/  FFMA R16, R74.reuse, R10, R61 ;  /* 0x0000000a4a107223 */ /* 0x040fe2000000003d */
[C---:B------:R-:W-:Y:S01]  /*1b70*/  FFMA R17, R73.reuse, R25, R62 ;  /* 0x0000001949117223 */ /* 0x040fe2000000003e */
[----:B------:R-:W-:Y:S01]  /*1b80*/  FFMA R73, R73, R29, R18 ;  /* 0x0000001d49497223 */ /* 0x000fe20000000012 */
[----:B------:R-:W-:Y:S01]  /*1b90*/  FFMA R18, R74, R22, R19 ;  /* 0x000000164a127223 */ /* 0x000fe20000000013 */
[----:B------:R-:W-:Y:S01]  /*1ba0*/  FFMA R229, R75, R11, R16 ;  /* 0x0000000b4be57223 */ /* 0x000fe20000000010 */
[----:B-1----:R-:W-:Y:S01]  /*1bb0*/  FFMA R16, R68, R8, R15 ;  /* 0x0000000844107223 */ /* 0x002fe2000000000f */
[C---:B------:R-:W-:Y:S01]  /*1bc0*/  FFMA R60, R74.reuse, R26, R17 ;  /* 0x0000001a4a3c7223 */ /* 0x040fe20000000011 */
[----:B------:R-:W-:Y:S01]  /*1bd0*/  FFMA R74, R74, R30, R73 ;  /* 0x0000001e4a4a7223 */ /* 0x000fe20000000049 */
[C---:B------:R-:W-:Y:S01]  /*1be0*/  FFMA R12, R68.reuse, R20, R12 ;  /* 0x00000014440c7223 */ /* 0x040fe2000000000c */
        /* <DEDUP_REMOVED lines=8> */
[----:B------:R-:W1:Y:S01]  /*1c70*/  LDS.128 R72, [R58+0x3180] ;  /* 0x003180003a487984 */ /* 0x000e620000000c00 */
[C---:B------:R-:W-:Y:S01]  /*1c80*/  FFMA R13, R69.reuse, R25, R18 ;  /* 0x00000019450d7223 */ /* 0x040fe20000000012 */
[----:B------:R-:W-:Y:S01]  /*1c90*/  FFMA R69, R69, R29, R14 ;  /* 0x0000001d45457223 */ /* 0x000fe2000000000e */
[----:B------:R-:W-:Y:S01]  /*1ca0*/  FFMA R237, R71, R11, R12 ;  /* 0x0000000b47ed7223 */ /* 0x000fe2000000000c */
[----:B--2---:R-:W-:Y:S01]  /*1cb0*/  FFMA R12, R80, R8, R7 ;  /* 0x00000008500c7223 */ /* 0x004fe20000000007 */
[C---:B------:R-:W-:Y:S01]  /*1cc0*/  FFMA R16, R70.reuse, R26, R13 ;  /* 0x0000001a46107223 */ /* 0x040fe2000000000d */
        /* <DEDUP_REMOVED lines=12> */
[C---:B------:R-:W-:Y:S01]  /*1d90*/  FFMA R80, R82.reuse, R10, R13 ;  /* 0x0000000a52507223 */ /* 0x040fe2000000000d */
[----:B------:R-:W-:Y:S01]  /*1da0*/  LDS.128 R68, [R58+0x10] ;  /* 0x000010003a447984 */ /* 0x000fe20000000c00 */
[C---:B------:R-:W-:Y:S01]  /*1db0*/  FFMA R84, R82.reuse, R30, R7 ;  /* 0x0000001e52547223 */ /* 0x040fe20000000007 */
[C---:B------:R-:W-:Y:S01]  /*1dc0*/  FFMA R86, R82.reuse, R22, R5 ;  /* 0x0000001652567223 */ /* 0x040fe20000000005 */
[----:B------:R-:W-:Y:S01]  /*1dd0*/  FFMA R82, R82, R26, R81 ;  /* 0x0000001a52527223 */ /* 0x000fe20000000051 */
[----:B------:R-:W2:Y:S01]  /*1de0*/  LDS.128 R60, [R59+0x90] ;  /* 0x000090003b3c7984 */ /* 0x000ea20000000c00 */
[C---:B---3--:R-:W-:Y:S01]  /*1df0*/  FFMA R64, R76.reuse, R20, R64 ;  /* 0x000000144c407223 */ /* 0x048fe20000000040 */
[C---:B------:R-:W-:Y:S01]  /*1e00*/  FFMA R66, R76.reuse, R28, R66 ;  /* 0x0000001c4c427223 */ /* 0x040fe20000000042 */
[C---:B------:R-:W-:Y:S01]  /*1e10*/  FFMA R239, R83.reuse, R11, R80 ;  /* 0x0000000b53ef7223 */ /* 0x040fe20000000050 */
[----:B------:R-:W3:Y:S01]  /*1e20*/  LDS.128 R16, [R59+0x10] ;  /* 0x000010003b107984 */ /* 0x000ee20000000c00 */
[C---:B------:R-:W-:Y:S01]  /*1e30*/  FFMA R231, R83.reuse, R27, R82 ;  /* 0x0000001b53e77223 */ /* 0x040fe20000000052 */
[C---:B------:R-:W-:Y:S01]  /*1e40*/  FFMA R233, R83.reuse, R23, R86 ;  /* 0x0000001753e97223 */ /* 0x040fe20000000056 */
[----:B------:R-:W-:Y:S01]  /*1e50*/  FFMA R235, R83, R31, R84 ;  /* 0x0000001f53eb7223 */ /* 0x000fe20000000054 */
[----:B------:R-:W4:Y:S01]  /*1e60*/  LDS.128 R12, [R59+0x110] ;  /* 0x000110003b0c7984 */ /* 0x000f220000000c00 */
[C---:B------:R-:W-:Y:S01]  /*1e70*/  FFMA R80, R76.reuse, R24, R65 ;  /* 0x000000184c507223 */ /* 0x040fe20000000041 */
[----:B------:R-:W-:Y:S01]  /*1e80*/  FFMA R76, R76, R8, R67 ;  /* 0x000000084c4c7223 */ /* 0x000fe20000000043 */
[C---:B------:R-:W-:Y:S01]  /*1e90*/  FFMA R83, R77.reuse, R21, R64 ;  /* 0x000000154d537223 */ /* 0x040fe20000000040 */
[C---:B------:R-:W-:Y:S01]  /*1ea0*/  FFMA R99, R77.reuse, R29, R66 ;  /* 0x0000001d4d637223 */ /* 0x040fe20000000042 */
[----:B------:R-:W-:Y:S01]  /*1eb0*/  LDS.128 R4, [R59+0x190] ;  /* 0x000190003b047984 */ /* 0x000fe20000000c00 */
[C---:B------:R-:W-:Y:S01]  /*1ec0*/  FFMA R81, R77.reuse, R25, R80 ;  /* 0x000000194d517223 */ /* 0x040fe20000000050 */
[-C--:B------:R-:W-:Y:S01]  /*1ed0*/  FFMA R77, R77, R9.reuse, R76 ;  /* 0x000000094d4d7223 */ /* 0x080fe2000000004c */
[----:B------:R-:W-:Y:S01]  /*1ee0*/  FFMA R80, R78, R22, R83 ;  /* 0x000000164e507223 */ /* 0x000fe20000000053 */
[----:B------:R-:W4:Y:S01]  /*1ef0*/  LDS.128 R64, [R58+0x90] ;  /* 0x000090003a407984 */ /* 0x000f220000000c00 */
[C---:B-1----:R-:W-:Y:S01]  /*1f00*/  FFMA R28, R72.reuse, R28, R34 ;  /* 0x0000001c481c7223 */ /* 0x042fe20000000022 */
[C---:B------:R-:W-:Y:S01]  /*1f10*/  FFMA R24, R72.reuse, R24, R33 ;  /* 0x0000001848187223 */ /* 0x040fe20000000021 */
[C---:B------:R-:W-:Y:S01]  /*1f20*/  FFMA R20, R72.reuse, R20, R32 ;  /* 0x0000001448147223 */ /* 0x040fe20000000020 */
[----:B------:R-:W-:Y:S01]  /*1f30*/  FFMA R8, R72, R8, R35 ;  /* 0x0000000848087223 */ /* 0x000fe20000000023 */
[C---:B------:R-:W-:Y:S01]  /*1f40*/  FFMA R82, R78.reuse, R26, R81 ;  /* 0x0000001a4e527223 */ /* 0x040fe20000000051 */
[----:B------:R-:W1:Y:S01]  /*1f50*/  LDS.128 R32, [R58+0x110] ;  /* 0x000110003a207984 */ /* 0x000e620000000c00 */
[C---:B------:R-:W-:Y:S01]  /*1f60*/  FFMA R76, R78.reuse, R30, R99 ;  /* 0x0000001e4e4c7223 */ /* 0x040fe20000000063 */
[C---:B------:R-:W-:Y:S01]  /*1f70*/  FFMA R9, R73.reuse, R9, R8 ;  /* 0x0000000949097223 */ /* 0x040fe20000000008 */
[-C--:B------:R-:W-:Y:S01]  /*1f80*/  FFMA R78, R78, R10.reuse, R77 ;  /* 0x0000000a4e4e7223 */ /* 0x080fe2000000004d */
[C---:B------:R-:W-:Y:S01]  /*1f90*/  FFMA R25, R73.reuse, R25, R24 ;  /* 0x0000001949197223 */ /* 0x040fe20000000018 */
[----:B------:R-:W-:Y:S01]  /*1fa0*/  FFMA R21, R73, R21, R20 ;  /* 0x0000001549157223 */ /* 0x000fe20000000014 */
[C---:B------:R-:W-:Y:S01]  /*1fb0*/  FFMA R10, R74.reuse, R10, R9 ;  /* 0x0000000a4a0a7223 */ /* 0x040fe20000000009 */
[C---:B------:R-:W-:Y:S01]  /*1fc0*/  FFMA R77, R79.reuse, R27, R82 ;  /* 0x0000001b4f4d7223 */ /* 0x040fe20000000052 */
[----:B------:R-:W-:Y:S01]  /*1fd0*/  FFMA R26, R74, R26, R25 ;  /* 0x0000001a4a1a7223 */ /* 0x000fe20000000019 */
[----:B------:R-:W-:Y:S01]  /*1fe0*/  FFMA R81, R79, R23, R80 ;  /* 0x000000174f517223 */ /* 0x000fe20000000050 */
[----:B------:R-:W-:Y:S01]  /*1ff0*/  FFMA R241, R75, R11, R10 ;  /* 0x0000000b4bf17223 */ /* 0x000fe2000000000a */
[----:B------:R-:W-:Y:S01]  /*2000*/  FFMA R83, R79, R31, R76 ;  /* 0x0000001f4f537223 */ /* 0x000fe2000000004c */
[-C--:B------:R-:W-:Y:S01]  /*2010*/  FFMA R123, R123, R11.reuse, R122 ;  /* 0x0000000b7b7b7223 */ /* 0x080fe2000000007a */
[----:B------:R-:W-:Y:S01]  /*2020*/  FFMA R135, R135, R11, R134 ;  /* 0x0000000b87877223 */ /* 0x000fe20000000086 */
[C---:B------:R-:W-:Y:S01]  /*2030*/  FFMA R113, R111.reuse, R27, R108 ;  /* 0x0000001b6f717223 */ /* 0x040fe2000000006c */
[-C--:B------:R-:W-:Y:S01]  /*2040*/  FFMA R137, R111, R11.reuse, R110 ;  /* 0x0000000b6f897223 */ /* 0x080fe2000000006e */
[----:B------:R-:W-:Y:S01]  /*2050*/  FFMA R79, R79, R11, R78 ;  /* 0x0000000b4f4f7223 */ /* 0x000fe2000000004e */
[----:B--2---:R-:W-:Y:S01]  /*2060*/  FFMA R20, R68, R60, R139 ;  /* 0x0000003c44147223 */ /* 0x004fe2000000008b */
[----:B------:R-:W-:Y:S01]  /*2070*/  FFMA R22, R74, R22, R21 ;  /* 0x000000164a167223 */ /* 0x000fe20000000015 */
[----:B------:R-:W-:Y:S01]  /*2080*/  FFMA R99, R75, R27, R26 ;  /* 0x0000001b4b637223 */ /* 0x000fe2000000001a */
[----:B------:R-:W-:Y:S01]  /*2090*/  FFMA R29, R73, R29, R28 ;  /* 0x0000001d491d7223 */ /* 0x000fe2000000001c */
[----:B---3--:R-:W-:Y:S01]  /*20a0*/  FFMA R10, R68, R16, R115 ;  /* 0x00000010440a7223 */ /* 0x008fe20000000073 */
[C---:B------:R-:W-:Y:S01]  /*20b0*/  FFMA R9, R69.reuse, R61, R20 ;  /* 0x0000003d45097223 */ /* 0x040fe20000000014 */
[----:B------:R-:W2:Y:S01]  /*20c0*/  LDS.128 R24, [R58+0x190] ;  /* 0x000190003a187984 */ /* 0x000ea20000000c00 */
[----:B------:R-:W-:Y:S01]  /*20d0*/  FFMA R30, R74, R30, R29 ;  /* 0x0000001e4a1e7223 */ /* 0x000fe2000000001d */
[----:B----4-:R-:W-:Y:S01]  /*20e0*/  FFMA R8, R68, R12, R155 ;  /* 0x0000000c44087223 */ /* 0x010fe2000000009b */
[----:B------:R-:W-:Y:S01]  /*20f0*/  FFMA R11, R69, R17, R10 ;  /* 0x00000011450b7223 */ /* 0x000fe2000000000a */
[C---:B------:R-:W-:Y:S01]  /*2100*/  FFMA R20, R70.reuse, R62, R9 ;  /* 0x0000003e46147223 */ /* 0x040fe20000000009 */
[----:B------:R-:W-:Y:S01]  /*2110*/  FFMA R103, R75, R23, R22 ;  /* 0x000000174b677223 */ /* 0x000fe20000000016 */
[----:B------:R-:W-:Y:S01]  /*2120*/  FFMA R21, R69, R13, R8 ;  /* 0x0000000d45157223 */ /* 0x000fe20000000008 */
[C---:B------:R-:W-:Y:S01]  /*2130*/  FFMA R10, R70.reuse, R18, R11 ;  /* 0x00000012460a7223 */ /* 0x040fe2000000000b */
[----:B------:R-:W-:Y:S01]  /*2140*/  FFMA R109, R71, R63, R20 ;  /* 0x0000003f476d7223 */ /* 0x000fe20000000014 */
[----:B------:R-:W-:Y:S01]  /*2150*/  FFMA R105, R75, R31, R30 ;  /* 0x0000001f4b697223 */ /* 0x000fe2000000001e */
        /* <DEDUP_REMOVED lines=8> */
[----:B------:R-:W3:Y:S01]  /*21e0*/  LDS.128 R20, [R58+0x1010] ;  /* 0x001010003a147984 */ /* 0x000ee20000000c00 */
[C---:B------:R-:W-:Y:S01]  /*21f0*/  FFMA R29, R65.reuse, R13, R8 ;  /* 0x0000000d411d7223 */ /* 0x040fe20000000008 */
[----:B------:R-:W-:Y:S01]  /*2200*/  FFMA R64, R64, R4, R123 ;  /* 0x0000000440407223 */ /* 0x000fe2000000007b */
[C---:B------:R-:W-:Y:S01]  /*2210*/  FFMA R10, R66.reuse, R18, R11 ;  /* 0x00000012420a7223 */ /* 0x040fe2000000000b */
[C---:B------:R-:W-:Y:S01]  /*2220*/  FFMA R28, R66.reuse, R62, R9 ;  /* 0x0000003e421c7223 */ /* 0x040fe20000000009 */
[----:B------:R-:W-:Y:S01]  /*2230*/  FFMA R8, R66, R14, R29 ;  /* 0x0000000e42087223 */ /* 0x000fe2000000001d */
[----:B------:R-:W-:Y:S01]  /*2240*/  FFMA R65, R65, R5, R64 ;  /* 0x0000000541417223 */ /* 0x000fe20000000040 */
[C---:B------:R-:W-:Y:S01]  /*2250*/  FFMA R119, R67.reuse, R19, R10 ;  /* 0x0000001343777223 */ /* 0x040fe2000000000a */
[C---:B-1----:R-:W-:Y:S01]  /*2260*/  FFMA R10, R32.reuse, R16, R131 ;  /* 0x00000010200a7223 */ /* 0x042fe20000000083 */
        /* <DEDUP_REMOVED lines=8> */
[----:B------:R-:W1:Y:S01]  /*22f0*/  LDS.128 R8, [R58+0x1090] ;  /* 0x001090003a087984 */ /* 0x000e620000000c00 */
        /* <DEDUP_REMOVED lines=9> */
[C---:B--2---:R-:W-:Y:S01]  /*2390*/  FFMA R32, R24.reuse, R60, R113 ;  /* 0x0000003c18207223 */ /* 0x044fe20000000071 */
[C---:B------:R-:W-:Y:S01]  /*23a0*/  FFMA R30, R24.reuse, R16, R125 ;  /* 0x00000010181e7223 */ /* 0x040fe2000000007d */
[C---:B------:R-:W-:Y:S01]  /*23b0*/  FFMA R28, R24.reuse, R12, R127 ;  /* 0x0000000c181c7223 */ /* 0x040fe2000000007f */
[----:B------:R-:W-:Y:S01]  /*23c0*/  FFMA R24, R24, R4, R137 ;  /* 0x0000000418187223 */ /* 0x000fe20000000089 */
[----:B------:R-:W-:Y:S01]  /*23d0*/  FFMA R155, R35, R7, R34 ;  /* 0x00000007239b7223 */ /* 0x000fe20000000022 */
[C---:B------:R-:W-:Y:S01]  /*23e0*/  FFMA R33, R25.reuse, R61, R32 ;  /* 0x0000003d19217223 */ /* 0x040fe20000000020 */
[C---:B------:R-:W-:Y:S01]  /*23f0*/  FFMA R35, R25.reuse, R17, R30 ;  /* 0x0000001119237223 */ /* 0x040fe2000000001e */
[C---:B------:R-:W-:Y:S01]  /*2400*/  FFMA R65, R25.reuse, R13, R28 ;  /* 0x0000000d19417223 */ /* 0x040fe2000000001c */
[----:B------:R-:W-:Y:S01]  /*2410*/  FFMA R25, R25, R5, R24 ;  /* 0x0000000519197223 */ /* 0x000fe20000000018 */
[----:B------:R-:W2:Y:S01]  /*2420*/  LDS.128 R28, [R58+0x1110] ;  /* 0x001110003a1c7984 */ /* 0x000ea20000000c00 */
[C---:B------:R-:W-:Y:S01]  /*2430*/  FFMA R34, R26.reuse, R62, R33 ;  /* 0x0000003e1a227223 */ /* 0x040fe20000000021 */
[C---:B------:R-:W-:Y:S01]  /*2440*/  FFMA R32, R26.reuse, R18, R35 ;  /* 0x000000121a207223 */ /* 0x040fe20000000023 */
[C---:B------:R-:W-:Y:S01]  /*2450*/  FFMA R24, R26.reuse, R14, R65 ;  /* 0x0000000e1a187223 */ /* 0x040fe20000000041 */
[----:B------:R-:W-:Y:S01]  /*2460*/  FFMA R26, R26, R6, R25 ;  /* 0x000000061a1a7223 */ /* 0x000fe20000000019 */
[----:B------:R-:W-:Y:S01]  /*2470*/  FFMA R68, R68, R4, R161 ;  /* 0x0000000444447223 */ /* 0x000fe200000000a1 */
[C---:B------:R-:W-:Y:S01]  /*2480*/  FFMA R137, R27.reuse, R19, R32 ;  /* 0x000000131b897223 */ /* 0x040fe20000000020 */
[C---:B------:R-:W-:Y:S01]  /*2490*/  FFMA R139, R27.reuse, R15, R24 ;  /* 0x0000000f1b8b7223 */ /* 0x040fe20000000018 */
[----:B------:R-:W-:Y:S01]  /*24a0*/  FFMA R161, R27, R7, R26 ;  /* 0x000000071ba17223 */ /* 0x000fe2000000001a */
[C---:B---3--:R-:W-:Y:S01]  /*24b0*/  FFMA R32, R20.reuse, R60, R101 ;  /* 0x0000003c14207223 */ /* 0x048fe20000000065 */
[C---:B------:R-:W-:Y:S01]  /*24c0*/  FFMA R26, R20.reuse, R16, R141 ;  /* 0x00000010141a7223 */ /* 0x040fe2000000008d */
[C---:B------:R-:W-:Y:S01]  /*24d0*/  FFMA R24, R20.reuse, R12, R143 ;  /* 0x0000000c14187223 */ /* 0x040fe2000000008f */
[----:B------:R-:W-:Y:S01]  /*24e0*/  FFMA R20, R20, R4, R145 ;  /* 0x0000000414147223 */ /* 0x000fe20000000091 */
[C---:B------:R-:W-:Y:S01]  /*24f0*/  FFMA R33, R21.reuse, R61, R32 ;  /* 0x0000003d15217223 */ /* 0x040fe20000000020 */
[C---:B------:R-:W-:Y:S01]  /*2500*/  FFMA R35, R21.reuse, R17, R26 ;  /* 0x0000001115237223 */ /* 0x040fe2000000001a */
[----:B------:R-:W-:Y:S01]  /*2510*/  FFMA R65, R21, R13, R24 ;  /* 0x0000000d15417223 */ /* 0x000fe20000000018 */
[----:B------:R-:W-:Y:S01]  /*2520*/  FFMA R135, R27, R63, R34 ;  /* 0x0000003f1b877223 */ /* 0x000fe20000000022 */
[----:B------:R-:W-:Y:S01]  /*2530*/  FFMA R21, R21, R5, R20 ;  /* 0x0000000515157223 */ /* 0x000fe20000000014 */
[----:B------:R-:W3:Y:S01]  /*2540*/  LDS.128 R24, [R58+0x1190] ;  /* 0x001190003a187984 */ /* 0x000ee20000000c00 */
        /* <DEDUP_REMOVED lines=24> */
[----:B------:R-:W-:Y:S01]  /*26d0*/  FFMA R173, R11, R7, R10 ;  /* 0x000000070bad7223 */ /* 0x000fe2000000000a */
[C---:B------:R-:W-:Y:S01]  /*26e0*/  FFMA R10, R28.reuse, R16, R153 ;  /* 0x000000101c0a7223 */ /* 0x040fe20000000099 */
[C---:B------:R-:W-:Y:S01]  /*26f0*/  FFMA R8, R28.reuse, R12, R157 ;  /* 0x0000000c1c087223 */ /* 0x040fe2000000009d */
[----:B------:R-:W-:Y:S01]  /*2700*/  FFMA R28, R28, R4, R179 ;  /* 0x000000041c1c7223 */ /* 0x000fe200000000b3 */
[C---:B------:R-:W-:Y:S01]  /*2710*/  FFMA R33, R29.reuse, R61, R32 ;  /* 0x0000003d1d217223 */ /* 0x040fe20000000020 */
[C---:B------:R-:W-:Y:S01]  /*2720*/  FFMA R35, R29.reuse, R17, R10 ;  /* 0x000000111d237223 */ /* 0x040fe2000000000a */
[C---:B------:R-:W-:Y:S01]  /*2730*/  FFMA R65, R29.reuse, R13, R8 ;  /* 0x0000000d1d417223 */ /* 0x040fe20000000008 */
[----:B------:R-:W-:Y:S01]  /*2740*/  FFMA R29, R29, R5, R28 ;  /* 0x000000051d1d7223 */ /* 0x000fe2000000001c */
[-C--:B------:R-:W-:Y:S01]  /*2750*/  FFMA R147, R11, R63.reuse, R34 ;  /* 0x0000003f0b937223 */ /* 0x080fe20000000022 */
[C---:B------:R-:W-:Y:S01]  /*2760*/  FFMA R34, R30.reuse, R62, R33 ;  /* 0x0000003e1e227223 */ /* 0x040fe20000000021 */
[----:B------:R-:W2:Y:S01]  /*2770*/  LDS.128 R8, [R58+0x2090] ;  /* 0x002090003a087984 */ /* 0x000ea20000000c00 */
[C---:B------:R-:W-:Y:S01]  /*2780*/  FFMA R32, R30.reuse, R18, R35 ;  /* 0x000000121e207223 */ /* 0x040fe20000000023 */
[C---:B------:R-:W-:Y:S01]  /*2790*/  FFMA R28, R30.reuse, R14, R65 ;  /* 0x0000000e1e1c7223 */ /* 0x040fe20000000041 */
[----:B------:R-:W-:Y:S01]  /*27a0*/  FFMA R30, R30, R6, R29 ;  /* 0x000000061e1e7223 */ /* 0x000fe2000000001d */
[C---:B------:R-:W-:Y:S01]  /*27b0*/  FFMA R153, R31.reuse, R63, R34 ;  /* 0x0000003f1f997223 */ /* 0x040fe20000000022 */
        /* <DEDUP_REMOVED lines=9> */
[C---:B------:R-:W-:Y:S01]  /*2850*/  FFMA R65, R25.reuse, R13, R28 ;  /* 0x0000000d19417223 */ /* 0x040fe2000000001c */
        /* <DEDUP_REMOVED lines=27> */
[C---:B--2---:R-:W-:Y:S01]  /*2a10*/  FFMA R32, R8.reuse, R60, R91 ;  /* 0x0000003c08207223 */ /* 0x044fe2000000005b */
[C---:B------:R-:W-:Y:S01]  /*2a20*/  FFMA R22, R8.reuse, R16, R165 ;  /* 0x0000001008167223 */ /* 0x040fe200000000a5 */
[C---:B------:R-:W-:Y:S01]  /*2a30*/  FFMA R20, R8.reuse, R12, R169 ;  /* 0x0000000c08147223 */ /* 0x040fe200000000a9 */
        /* <DEDUP_REMOVED lines=10> */
[C---:B------:R-:W-:Y:S01]  /*2ae0*/  FFMA R211, R11.reuse, R63, R34 ;  /* 0x0000003f0bd37223 */ /* 0x040fe20000000022 */
[C---:B------:R-:W-:Y:S01]  /*2af0*/  FFMA R213, R11.reuse, R19, R32 ;  /* 0x000000130bd57223 */ /* 0x040fe20000000020 */
[C---:B---3--:R-:W-:Y:S01]  /*2b00*/  FFMA R32, R28.reuse, R60, R171 ;  /* 0x0000003c1c207223 */ /* 0x048fe200000000ab */
[C---:B------:R-:W-:Y:S01]  /*2b10*/  FFMA R225, R11.reuse, R7, R10 ;  /* 0x000000070be17223 */ /* 0x040fe2000000000a */
[C---:B------:R-:W-:Y:S01]  /*2b20*/  FFMA R10, R28.reuse, R16, R175 ;  /* 0x000000101c0a7223 */ /* 0x040fe200000000af */
[----:B------:R-:W-:Y:S01]  /*2b30*/  FFMA R215, R11, R15, R8 ;  /* 0x0000000f0bd77223 */ /* 0x000fe20000000008 */
[C---:B------:R-:W-:Y:S01]  /*2b40*/  FFMA R8, R28.reuse, R12, R177 ;  /* 0x0000000c1c087223 */ /* 0x040fe200000000b1 */
[----:B------:R-:W-:Y:S01]  /*2b50*/  FFMA R28, R28, R4, R217 ;  /* 0x000000041c1c7223 */ /* 0x000fe200000000d9 */
[C---:B------:R-:W-:Y:S01]  /*2b60*/  FFMA R9, R29.reuse, R61, R32 ;  /* 0x0000003d1d097223 */ /* 0x040fe20000000020 */
[----:B------:R-:W-:Y:S01]  /*2b70*/  FFMA R11, R29, R17, R10 ;  /* 0x000000111d0b7223 */ /* 0x000fe2000000000a */
[----:B------:R-:W-:Y:S01]  /*2b80*/  FFMA R123, R67, R7, R66 ;  /* 0x00000007437b7223 */ /* 0x000fe20000000042 */
[C---:B------:R-:W-:Y:S01]  /*2b90*/  FFMA R33, R29.reuse, R13, R8 ;  /* 0x0000000d1d217223 */ /* 0x040fe20000000008 */
[----:B------:R-:W3:Y:S01]  /*2ba0*/  LDS.128 R64, [R58+0x3090] ;  /* 0x003090003a407984 */ /* 0x000ee20000000c00 */
[----:B------:R-:W-:Y:S01]  /*2bb0*/  FFMA R29, R29, R5, R28 ;  /* 0x000000051d1d7223 */ /* 0x000fe2000000001c */
[C---:B------:R-:W-:Y:S01]  /*2bc0*/  FFMA R28, R30.reuse, R62, R9 ;  /* 0x0000003e1e1c7223 */ /* 0x040fe20000000009 */
[C---:B------:R-:W-:Y:S01]  /*2bd0*/  FFMA R10, R30.reuse, R18, R11 ;  /* 0x000000121e0a7223 */ /* 0x040fe2000000000b */
[C---:B------:R-:W-:Y:S01]  /*2be0*/  FFMA R8, R30.reuse, R14, R33 ;  /* 0x0000000e1e087223 */ /* 0x040fe20000000021 */
[----:B------:R-:W-:Y:S01]  /*2bf0*/  FFMA R30, R30, R6, R29 ;  /* 0x000000061e1e7223 */ /* 0x000fe2000000001d */
[C---:B------:R-:W-:Y:S01]  /*2c00*/  FFMA R217, R31.reuse, R63, R28 ;  /* 0x0000003f1fd97223 */ /* 0x040fe2000000001c */
[C---:B------:R-:W-:Y:S01]  /*2c10*/  FFMA R219, R31.reuse, R19, R10 ;  /* 0x000000131fdb7223 */ /* 0x040fe2000000000a */
[C---:B-1----:R-:W-:Y:S01]  /*2c20*/  FFMA R28, R24.reuse, R60, R191 ;  /* 0x0000003c181c7223 */ /* 0x042fe200000000bf */
[C---:B------:R-:W-:Y:S01]  /*2c30*/  FFMA R10, R24.reuse, R16, R193 ;  /* 0x00000010180a7223 */ /* 0x040fe200000000c1 */
[----:B------:R-:W-:Y:S01]  /*2c40*/  FFMA R221, R31, R15, R8 ;  /* 0x0000000f1fdd7223 */ /* 0x000fe20000000008 */
[C---:B------:R-:W-:Y:S01]  /*2c50*/  FFMA R8, R24.reuse, R4, R229 ;  /* 0x0000000418087223 */ /* 0x040fe200000000e5 */
        /* <DEDUP_REMOVED lines=12> */
[C---:B--2---:R-:W-:Y:S01]  /*2d20*/  FFMA R28, R20.reuse, R60, R197 ;  /* 0x0000003c141c7223 */ /* 0x044fe200000000c5 */
[C---:B------:R-:W-:Y:S01]  /*2d30*/  FFMA R229, R27.reuse, R7, R24 ;  /* 0x000000071be57223 */ /* 0x040fe20000000018 */
[C---:B------:R-:W-:Y:S01]  /*2d40*/  FFMA R24, R20.reuse, R4, R237 ;  /* 0x0000000414187223 */ /* 0x040fe200000000ed */
        /* <DEDUP_REMOVED lines=15> */
[----:B------:R-:W-:Y:S01]  /*2e40*/  FFMA R89, R23, R15, R22 ;  /* 0x0000000f17597223 */ /* 0x000fe20000000016 */
[----:B------:R-:W-:Y:S01]  /*2e50*/  FFMA R69, R69, R5, R68 ;  /* 0x0000000545457223 */ /* 0x000fe20000000044 */
[C---:B---3--:R-:W-:Y:S01]  /*2e60*/  FFMA R20, R64.reuse, R4, R239 ;  /* 0x0000000440147223 */ /* 0x048fe200000000ef */
[C---:B------:R-:W-:Y:S01]  /*2e70*/  FFMA R22, R64.reuse, R12, R235 ;  /* 0x0000000c40167223 */ /* 0x040fe200000000eb */
[----:B------:R-:W-:Y:S01]  /*2e80*/  FFMA R24, R64, R16, R233 ;  /* 0x0000001040187223 */ /* 0x000fe200000000e9 */
[----:B------:R-:W-:Y:S01]  /*2e90*/  FFMA R85, R23, R63, R26 ;  /* 0x0000003f17557223 */ /* 0x000fe2000000001a */
[----:B------:R-:W-:Y:S01]  /*2ea0*/  FFMA R70, R70, R6, R69 ;  /* 0x0000000646467223 */ /* 0x000fe20000000045 */
[----:B------:R-:W-:Y:S01]  /*2eb0*/  FFMA R64, R64, R60, R231 ;  /* 0x0000003c40407223 */ /* 0x000fe200000000e7 */
[C---:B------:R-:W-:Y:S01]  /*2ec0*/  FFMA R25, R65.reuse, R5, R20 ;  /* 0x0000000541197223 */ /* 0x040fe20000000014 */
[C---:B------:R-:W-:Y:S01]  /*2ed0*/  FFMA R23, R65.reuse, R13, R22 ;  /* 0x0000000d41177223 */ /* 0x040fe20000000016 */
[C---:B------:R-:W-:Y:S01]  /*2ee0*/  FFMA R21, R65.reuse, R17, R24 ;  /* 0x0000001141157223 */ /* 0x040fe20000000018 */
[----:B------:R-:W-:Y:S01]  /*2ef0*/  FFMA R65, R65, R61, R64 ;  /* 0x0000003d41417223 */ /* 0x000fe20000000040 */
[-C--:B------:R-:W-:Y:S01]  /*2f00*/  FFMA R115, R71, R7.reuse, R70 ;  /* 0x0000000747737223 */ /* 0x080fe20000000046 */
[C---:B------:R-:W-:Y:S01]  /*2f10*/  FFMA R64, R66.reuse, R6, R25 ;  /* 0x0000000642407223 */ /* 0x040fe20000000019 */
[C---:B------:R-:W-:Y:S01]  /*2f20*/  FFMA R76, R66.reuse, R14, R23 ;  /* 0x0000000e424c7223 */ /* 0x040fe20000000017 */
[C---:B------:R-:W-:Y:S01]  /*2f30*/  FFMA R78, R66.reuse, R18, R21 ;  /* 0x00000012424e7223 */ /* 0x040fe20000000015 */
[----:B------:R-:W-:Y:S01]  /*2f40*/  LDS.128 R68, [R58+0x20] ;  /* 0x000020003a447984 */ /* 0x000fe20000000c00 */
[----:B------:R-:W-:Y:S01]  /*2f50*/  FFMA R66, R66, R62, R65 ;  /* 0x0000003e42427223 */ /* 0x000fe20000000041 */
[C---:B------:R-:W-:Y:S01]  /*2f60*/  FFMA R101, R67.reuse, R7, R64 ;  /* 0x0000000743657223 */ /* 0x040fe20000000040 */
[C---:B-1----:R-:W-:Y:S01]  /*2f70*/  FFMA R64, R8.reuse, R12, R83 ;  /* 0x0000000c08407223 */ /* 0x042fe20000000053 */
[----:B------:R-:W1:Y:S01]  /*2f80*/  LDS.128 R24, [R59+0x20] ;  /* 0x000020003b187984 */ /* 0x000e620000000c00 */
[C---:B------:R-:W-:Y:S01]  /*2f90*/  FFMA R93, R67.reuse, R63, R66 ;  /* 0x0000003f435d7223 */ /* 0x040fe20000000042 */
[C---:B------:R-:W-:Y:S01]  /*2fa0*/  FFMA R66, R8.reuse, R16, R81 ;  /* 0x0000001008427223 */ /* 0x040fe20000000051 */
[C---:B------:R-:W-:Y:S01]  /*2fb0*/  FFMA R97, R67.reuse, R15, R76 ;  /* 0x0000000f43617223 */ /* 0x040fe2000000004c */
[----:B------:R-:W3:Y:S01]  /*2fc0*/  LDS.128 R20, [R59+0x120] ;  /* 0x000120003b147984 */ /* 0x000ee20000000c00 */
[C---:B------:R-:W-:Y:S01]  /*2fd0*/  FFMA R76, R8.reuse, R60, R77 ;  /* 0x0000003c084c7223 */ /* 0x040fe2000000004d */
[----:B------:R-:W-:Y:S01]  /*2fe0*/  FFMA R8, R8, R4, R79 ;  /* 0x0000000408087223 */ /* 0x000fe2000000004f */
[----:B------:R-:W-:Y:S01]  /*2ff0*/  FFMA R95, R67, R19, R78 ;  /* 0x00000013435f7223 */ /* 0x000fe2000000004e */
[----:B------:R-:W4:Y:S01]  /*3000*/  LDS.128 R32, [R59+0xa0] ;  /* 0x0000a0003b207984 */ /* 0x000f220000000c00 */
[C---:B------:R-:W-:Y:S01]  /*3010*/  FFMA R79, R9.reuse, R17, R66 ;  /* 0x00000011094f7223 */ /* 0x040fe20000000042 */
[C---:B------:R-:W-:Y:S01]  /*3020*/  FFMA R81, R9.reuse, R13, R64 ;  /* 0x0000000d09517223 */ /* 0x040fe20000000040 */
[C---:B------:R-:W-:Y:S01]  /*3030*/  FFMA R77, R9.reuse, R61, R76 ;  /* 0x0000003d094d7223 */ /* 0x040fe2000000004c */
[----:B------:R-:W4:Y:S01]  /*3040*/  LDS.128 R64, [R58+0xa0] ;  /* 0x0000a0003a407984 */ /* 0x000f220000000c00 */
[----:B------:R-:W-:Y:S01]  /*3050*/  FFMA R9, R9, R5, R8 ;  /* 0x0000000509097223 */ /* 0x000fe20000000008 */
[C---:B------:R-:W-:Y:S01]  /*3060*/  FFMA R76, R10.reuse, R18, R79 ;  /* 0x000000120a4c7223 */ /* 0x040fe2000000004f */
[C---:B------:R-:W-:Y:S01]  /*3070*/  FFMA R78, R10.reuse, R62, R77 ;  /* 0x0000003e0a4e7223 */ /* 0x040fe2000000004d */
[C---:B------:R-:W-:Y:S01]  /*3080*/  FFMA R8, R10.reuse, R14, R81 ;  /* 0x0000000e0a087223 */ /* 0x040fe20000000051 */
[----:B------:R-:W-:Y:S01]  /*3090*/  FFMA R10, R10, R6, R9 ;  /* 0x000000060a0a7223 */ /* 0x000fe20000000009 */
[----:B------:R-:W4:Y:S01]  /*30a0*/  LDS.128 R28, [R59+0x1a0] ;  /* 0x0001a0003b1c7984 */ /* 0x000f220000000c00 */
[C---:B------:R-:W-:Y:S01]  /*30b0*/  FFMA R77, R11.reuse, R63, R78 ;  /* 0x0000003f0b4d7223 */ /* 0x040fe2000000004e */
[C---:B------:R-:W-:Y:S01]  /*30c0*/  FFMA R79, R11.reuse, R19, R76 ;  /* 0x000000130b4f7223 */ /* 0x040fe2000000004c */
[C---:B------:R-:W-:Y:S01]  /*30d0*/  FFMA R81, R11.reuse, R15, R8 ;  /* 0x0000000f0b517223 */ /* 0x040fe20000000008 */
[----:B------:R-:W-:Y:S01]  /*30e0*/  FFMA R83, R11, R7, R10 ;  /* 0x000000070b537223 */ /* 0x000fe2000000000a */
[C---:B--2---:R-:W-:Y:S01]  /*30f0*/  FFMA R60, R72.reuse, R60, R99 ;  /* 0x0000003c483c7223 */ /* 0x044fe20000000063 */
[C---:B------:R-:W-:Y:S01]  /*3100*/  FFMA R4, R72.reuse, R4, R241 ;  /* 0x0000000448047223 */ /* 0x040fe200000000f1 */
[----:B------:R-:W2:Y:S01]  /*3110*/  LDS.128 R8, [R58+0x120] ;  /* 0x000120003a087984 */ /* 0x000ea20000000c00 */
        /* <DEDUP_REMOVED lines=13> */
[----:B------:R-:W-:Y:S01]  /*31f0*/  FFMA R105, R75, R15, R14 ;  /* 0x0000000f4b697223 */ /* 0x000fe2000000000e */
[----:B-1----:R-:W-:Y:S01]  /*3200*/  FFMA R6, R68, R24, R107 ;  /* 0x0000001844067223 */ /* 0x002fe2000000006b */
[----:B------:R-:W-:Y:S01]  /*3210*/  IADD3 R112, P3, R39, UR4, RZ ;  /* 0x0000000427707c10 */ /* 0x000fe2000ff7e0ff */
[----:B------:R-:W-:Y:S01]  /*3220*/  FFMA R103, R75, R19, R18 ;  /* 0x000000134b677223 */ /* 0x000fe20000000012 */
[----:B------:R-:W-:Y:S01]  /*3230*/  IADD3 R122, P4, R50, UR4, RZ ;  /* 0x00000004327a7c10 */ /* 0x000fe2000ff9e0ff */
[C---:B---3--:R-:W-:Y:S01]  /*3240*/  FFMA R4, R68.reuse, R20, R111 ;  /* 0x0000001444047223 */ /* 0x048fe2000000006f */
[C---:B------:R-:W-:Y:S01]  /*3250*/  FFMA R7, R69.reuse, R25, R6 ;  /* 0x0000001945077223 */ /* 0x040fe20000000006 */
[----:B------:R-:W-:Y:S01]  /*3260*/  LDS.128 R72, [R58+0x31a0] ;  /* 0x0031a0003a487984 */ /* 0x000fe20000000c00 */
[----:B----4-:R-:W-:Y:S01]  /*3270*/  FFMA R12, R68, R32, R109 ;  /* 0x00000020440c7223 */ /* 0x010fe2000000006d */
[----:B------:R-:W-:Y:S01]  /*3280*/  FFMA R13, R69, R21, R4 ;  /* 0x00000015450d7223 */ /* 0x000fe20000000004 */
[----:B------:R-:W-:-:S02]  /*3290*/  FFMA R6, R70, R26, R7 ;  /* 0x0000001a46067223 */ /* 0x000fc40000000007 */
[----:B------:R-:W-:Y:S01]  /*32a0*/  FFMA R5, R69, R33, R12 ;  /* 0x0000002145057223 */ /* 0x000fe2000000000c */
[----:B------:R-:W-:Y:S01]  /*32b0*/  FFMA R4, R70, R22, R13 ;  /* 0x0000001646047223 */ /* 0x000fe2000000000d */
[C---:B------:R-:W-:Y:S01]  /*32c0*/  FFMA R107, R71.reuse, R27, R6 ;  /* 0x0000001b476b7223 */ /* 0x040fe20000000006 */
[----:B------:R-:W-:Y:S01]  /*32d0*/  FFMA R6, R64, R24, R119 ;  /* 0x0000001840067223 */ /* 0x000fe20000000077 */
        /* <DEDUP_REMOVED lines=8> */
[----:B------:R-:W1:Y:S01]  /*3360*/  LDS.128 R4, [R58+0x1020] ;  /* 0x001020003a047984 */ /* 0x000e620000000c00 */
[----:B------:R-:W-:Y:S01]  /*3370*/  FFMA R13, R65, R33, R12 ;  /* 0x00000021410d7223 */ /* 0x000fe2000000000c */
[----:B------:R-:W-:Y:S01]  /*3380*/  FFMA R64, R64, R28, R123 ;  /* 0x0000001c40407223 */ /* 0x000fe2000000007b */
[C---:B------:R-:W-:Y:S01]  /*3390*/  FFMA R12, R66.reuse, R22, R17 ;  /* 0x00000016420c7223 */ /* 0x040fe20000000011 */
[----:B------:R-:W-:Y:S01]  /*33a0*/  FFMA R119, R67, R27, R14 ;  /* 0x0000001b43777223 */ /* 0x000fe2000000000e */
[----:B------:R-:W-:Y:S01]  /*33b0*/  FFMA R16, R66, R34, R13 ;  /* 0x0000002242107223 */ /* 0x000fe2000000000d */
[C---:B--2---:R-:W-:Y:S01]  /*33c0*/  FFMA R14, R8.reuse, R24, R131 ;  /* 0x00000018080e7223 */ /* 0x044fe20000000083 */
        /* <DEDUP_REMOVED lines=8> */
[----:B------:R-:W-:Y:S01]  /*3450*/  FFMA R66, R66, R30, R65 ;  /* 0x0000001e42427223 */ /* 0x000fe20000000041 */
        /* <DEDUP_REMOVED lines=27> */
[C---:B-1----:R-:W-:Y:S01]  /*3610*/  FFMA R60, R4.reuse, R32, R141 ;  /* 0x00000020043c7223 */ /* 0x042fe2000000008d */
        /* <DEDUP_REMOVED lines=48> */
[C---:B-1----:R-:W-:Y:S01]  /*3920*/  FFMA R60, R8.reuse, R32, R185 ;  /* 0x00000020083c7223 */ /* 0x042fe200000000b9 */
        /* <DEDUP_REMOVED lines=53> */
[----:B------:R-:W4:Y:S01]  /*3c80*/  LDS.128 R64, [R58+0x30a0] ;  /* 0x0030a0003a407984 */ /* 0x000f220000000c00 */
        /* <DEDUP_REMOVED lines=31> */
[C---:B---3--:R-:W-:Y:S01]  /*3e80*/  FFMA R8, R4.reuse, R28, R205 ;  /* 0x0000001c04087223 */ /* 0x048fe200000000cd */
        /* <DEDUP_REMOVED lines=17> */
[C---:B----4-:R-:W-:Y:S01]  /*3fa0*/  FFMA R4, R64.reuse, R28, R101 ;  /* 0x0000001c40047223 */ /* 0x050fe20000000065 */
[C---:B------:R-:W-:Y:S01]  /*3fb0*/  FFMA R89, R7.reuse, R27, R8 ;  /* 0x0000001b07597223 */ /* 0x040fe20000000008 */
[----:B------:R-:W-:Y:S01]  /*3fc0*/  FFMA R85, R7, R23, R6 ;  /* 0x0000001707557223 */ /* 0x000fe20000000006 */
[C---:B------:R-:W-:Y:S01]  /*3fd0*/  FFMA R6, R64.reuse, R20, R97 ;  /* 0x0000001440067223 */ /* 0x040fe20000000061 */
[----:B------:R-:W-:Y:S01]  /*3fe0*/  FFMA R8, R64, R24, R95 ;  /* 0x0000001840087223 */ /* 0x000fe2000000005f */
[----:B------:R-:W-:Y:S01]  /*3ff0*/  FFMA R70, R70, R30, R69 ;  /* 0x0000001e46467223 */ /* 0x000fe20000000045 */
[----:B------:R-:W-:Y:S01]  /*4000*/  FFMA R64, R64, R32, R93 ;  /* 0x0000002040407223 */ /* 0x000fe2000000005d */
[----:B------:R-:W-:Y:S01]  /*4010*/  FFMA R9, R65, R29, R4 ;  /* 0x0000001d41097223 */ /* 0x000fe20000000004 */
[----:B------:R-:W-:Y:S01]  /*4020*/  FFMA R87, R7, R35, R10 ;  /* 0x0000002307577223 */ /* 0x000fe2000000000a */
[C---:B------:R-:W-:Y:S01]  /*4030*/  FFMA R7, R65.reuse, R21, R6 ;  /* 0x0000001541077223 */ /* 0x040fe20000000006 */
[C---:B------:R-:W-:Y:S01]  /*4040*/  FFMA R5, R65.reuse, R25, R8 ;  /* 0x0000001941057223 */ /* 0x040fe20000000008 */
[----:B------:R-:W-:Y:S01]  /*4050*/  FFMA R65, R65, R33, R64 ;  /* 0x0000002141417223 */ /* 0x000fe20000000040 */
[-C--:B------:R-:W-:Y:S01]  /*4060*/  FFMA R115, R71, R31.reuse, R70 ;  /* 0x0000001f47737223 */ /* 0x080fe20000000046 */
[C---:B------:R-:W-:Y:S01]  /*4070*/  FFMA R64, R66.reuse, R30, R9 ;  /* 0x0000001e42407223 */ /* 0x040fe20000000009 */
[----:B------:R-:W-:Y:S01]  /*4080*/  LDS.128 R68, [R58+0x30] ;  /* 0x000030003a447984 */ /* 0x000fe20000000c00 */
[C---:B------:R-:W-:Y:S01]  /*4090*/  FFMA R76, R66.reuse, R22, R7 ;  /* 0x00000016424c7223 */ /* 0x040fe20000000007 */
[C---:B------:R-:W-:Y:S01]  /*40a0*/  FFMA R78, R66.reuse, R26, R5 ;  /* 0x0000001a424e7223 */ /* 0x040fe20000000005 */
[----:B------:R-:W-:Y:S01]  /*40b0*/  FFMA R66, R66, R34, R65 ;  /* 0x0000002242427223 */ /* 0x000fe20000000041 */
[----:B------:R-:W2:Y:S01]  /*40c0*/  LDS.128 R12, [R59+0x30] ;  /* 0x000030003b0c7984 */ /* 0x000ea20000000c00 */
[C---:B------:R-:W-:Y:S01]  /*40d0*/  FFMA R101, R67.reuse, R31, R64 ;  /* 0x0000001f43657223 */ /* 0x040fe20000000040 */
[C---:B-1----:R-:W-:Y:S01]  /*40e0*/  FFMA R64, R60.reuse, R20, R81 ;  /* 0x000000143c407223 */ /* 0x042fe20000000051 */
[C---:B------:R-:W-:Y:S01]  /*40f0*/  FFMA R93, R67.reuse, R35, R66 ;  /* 0x00000023435d7223 */ /* 0x040fe20000000042 */
[----:B------:R-:W1:Y:S01]  /*4100*/  LDS.128 R8, [R59+0x130] ;  /* 0x000130003b087984 */ /* 0x000e620000000c00 */
        /* <DEDUP_REMOVED lines=8> */
[----:B------:R-:W4:Y:S01]  /*4190*/  LDS.128 R64, [R58+0xb0] ;  /* 0x0000b0003a407984 */ /* 0x000f220000000c00 */
[C---:B------:R-:W-:Y:S01]  /*41a0*/  FFMA R77, R61.reuse, R33, R76 ;  /* 0x000000213d4d7223 */ /* 0x040fe2000000004c */
[C---:B------:R-:W-:Y:S01]  /*41b0*/  FFMA R76, R62.reuse, R26, R79 ;  /* 0x0000001a3e4c7223 */ /* 0x040fe2000000004f */
[----:B------:R-:W-:Y:S01]  /*41c0*/  FFMA R61, R61, R29, R60 ;  /* 0x0000001d3d3d7223 */ /* 0x000fe2000000003c */
        /* <DEDUP_REMOVED lines=8> */
[C---:B------:R-:W-:Y:S01]  /*4250*/  FFMA R20, R72.reuse, R20, R105 ;  /* 0x0000001448147223 */ /* 0x040fe20000000069 */
[----:B------:R-:W4:Y:S01]  /*4260*/  LDS.128 R60, [R58+0x130] ;  /* 0x000130003a3c7984 */ /* 0x000f220000000c00 */
        /* <DEDUP_REMOVED lines=16> */
[C---:B-1----:R-:W-:Y:S01]  /*4370*/  FFMA R20, R68.reuse, R8, R111 ;  /* 0x0000000844147223 */ /* 0x042fe2000000006f */
[C---:B------:R-:W-:Y:S01]  /*4380*/  FFMA R27, R69.reuse, R13, R22 ;  /* 0x0000000d451b7223 */ /* 0x040fe20000000016 */
[----:B------:R-:W-:Y:S01]  /*4390*/  LDS.128 R72, [R58+0x40] ;  /* 0x000040003a487984 */ /* 0x000fe20000000c00 */
[----:B---3--:R-:W-:Y:S01]  /*43a0*/  FFMA R24, R68, R4, R109 ;  /* 0x0000000444187223 */ /* 0x008fe2000000006d */
[C---:B------:R-:W-:Y:S01]  /*43b0*/  FFMA R29, R69.reuse, R9, R20 ;  /* 0x00000009451d7223 */ /* 0x040fe20000000014 */
[C---:B------:R-:W-:Y:S01]  /*43c0*/  FFMA R26, R70.reuse, R14, R27 ;  /* 0x0000000e461a7223 */ /* 0x040fe2000000001b */
[----:B------:R-:W1:Y:S01]  /*43d0*/  LDS.128 R20, [R58+0x1b0] ;  /* 0x0001b0003a147984 */ /* 0x000e620000000c00 */
[----:B------:R-:W-:Y:S01]  /*43e0*/  FFMA R25, R69, R5, R24 ;  /* 0x0000000545197223 */ /* 0x000fe20000000018 */
[----:B------:R-:W-:Y:S01]  /*43f0*/  FFMA R24, R70, R10, R29 ;  /* 0x0000000a46187223 */ /* 0x000fe2000000001d */
[C---:B------:R-:W-:Y:S01]  /*4400*/  FFMA R109, R71.reuse, R15, R26 ;  /* 0x0000000f476d7223 */ /* 0x040fe2000000001a */
[----:B----4-:R-:W-:Y:S01]  /*4410*/  FFMA R26, R64, R12, R119 ;  /* 0x0000000c401a7223 */ /* 0x010fe20000000077 */
        /* <DEDUP_REMOVED lines=8> */
[----:B------:R-:W2:Y:S01]  /*44a0*/  LDS.128 R24, [R58+0x1030] ;  /* 0x001030003a187984 */ /* 0x000ea20000000c00 */
        /* <DEDUP_REMOVED lines=25> */
[-C--:B------:R-:W-:Y:S01]  /*4640*/  FFMA R123, R67, R19.reuse, R66 ;  /* 0x00000013437b7223 */ /* 0x080fe20000000042 */
        /* <DEDUP_REMOVED lines=76> */
[----:B------:R-:W2:Y:S01]  /*4b10*/  LDS.128 R32, [R58+0x2130] ;  /* 0x002130003a207984 */ /* 0x000ea20000000c00 */
[C---:B------:R-:W-:Y:S01]  /*4b20*/  FFMA R60, R22.reuse, R14, R63 ;  /* 0x0000000e163c7223 */ /* 0x040fe2000000003f */
[----:B------:R-:W-:Y:S01]  /*4b30*/  FFMA R21, R21, R17, R20 ;  /* 0x0000001115157223 */ /* 0x000fe20000000014 */
[C---:B------:R-:W-:Y:S01]  /*4b40*/  FFMA R62, R22.reuse, R6, R61 ;  /* 0x00000006163e7223 */ /* 0x040fe2000000003d */
[----:B------:R-:W-:Y:S01]  /*4b50*/  FFMA R20, R22, R10, R65 ;  /* 0x0000000a16147223 */ /* 0x000fe20000000041 */
[C---:B------:R-:W-:Y:S01]  /*4b60*/  FFMA R189, R23.reuse, R15, R60 ;  /* 0x0000000f17bd7223 */ /* 0x040fe2000000003c */
[----:B---3--:R-:W-:Y:S01]  /*4b70*/  FFMA R60, R24, R4, R147 ;  /* 0x00000004183c7223 */ /* 0x008fe20000000093 */
[----:B------:R-:W-:Y:S01]  /*4b80*/  FFMA R22, R22, R18, R21 ;  /* 0x0000001216167223 */ /* 0x000fe20000000015 */
[C---:B------:R-:W-:Y:S01]  /*4b90*/  FFMA R187, R23.reuse, R7, R62 ;  /* 0x0000000717bb7223 */ /* 0x040fe2000000003e */
[----:B------:R-:W-:Y:S01]  /*4ba0*/  FFMA R185, R23, R11, R20 ;  /* 0x0000000b17b97223 */ /* 0x000fe20000000014 */
[----:B------:R-:W-:Y:S01]  /*4bb0*/  FFMA R21, R25, R5, R60 ;  /* 0x0000000519157223 */ /* 0x000fe2000000003c */
[----:B------:R-:W-:Y:S01]  /*4bc0*/  FFMA R201, R23, R19, R22 ;  /* 0x0000001317c97223 */ /* 0x000fe20000000016 */
[C---:B------:R-:W-:Y:S01]  /*4bd0*/  FFMA R22, R24.reuse, R12, R149 ;  /* 0x0000000c18167223 */ /* 0x040fe20000000095 */
[C---:B------:R-:W-:Y:S01]  /*4be0*/  FFMA R20, R24.reuse, R8, R151 ;  /* 0x0000000818147223 */ /* 0x040fe20000000097 */
[----:B------:R-:W3:Y:S01]  /*4bf0*/  LDS.128 R60, [R58+0x21b0] ;  /* 0x0021b0003a3c7984 */ /* 0x000ee20000000c00 */
[-C--:B------:R-:W-:Y:S01]  /*4c00*/  FFMA R24, R24, R16.reuse, R203 ;  /* 0x0000001018187223 */ /* 0x080fe200000000cb */
        /* <DEDUP_REMOVED lines=10> */
[----:B------:R-:W-:Y:S01]  /*4cb0*/  FFMA R149, R27, R7, R24 ;  /* 0x000000071b957223 */ /* 0x000fe20000000018 */
[C---:B-1----:R-:W-:Y:S01]  /*4cc0*/  FFMA R22, R28.reuse, R12, R143 ;  /* 0x0000000c1c167223 */ /* 0x042fe2000000008f */
[C---:B------:R-:W-:Y:S01]  /*4cd0*/  FFMA R20, R28.reuse, R8, R145 ;  /* 0x000000081c147223 */ /* 0x040fe20000000091 */
[C---:B------:R-:W-:Y:S01]  /*4ce0*/  FFMA R24, R28.reuse, R4, R141 ;  /* 0x000000041c187223 */ /* 0x040fe2000000008d */
[----:B------:R-:W1:Y:S01]  /*4cf0*/  LDS.128 R64, [R58+0x3030] ;  /* 0x003030003a407984 */ /* 0x000e620000000c00 */
[C---:B------:R-:W-:Y:S01]  /*4d00*/  FFMA R23, R29.reuse, R13, R22 ;  /* 0x0000000d1d177223 */ /* 0x040fe20000000016 */
        /* <DEDUP_REMOVED lines=8> */
[C---:B------:R-:W-:Y:S01]  /*4d90*/  FFMA R141, R31.reuse, R11, R20 ;  /* 0x0000000b1f8d7223 */ /* 0x040fe20000000014 */
[----:B------:R-:W-:Y:S01]  /*4da0*/  FFMA R145, R31, R7, R24 ;  /* 0x000000071f917223 */ /* 0x000fe20000000018 */
[C---:B--2---:R-:W-:Y:S01]  /*4db0*/  FFMA R22, R32.reuse, R12, R135 ;  /* 0x0000000c20167223 */ /* 0x044fe20000000087 */
        /* <DEDUP_REMOVED lines=8> */
[----:B------:R-:W2:Y:S01]  /*4e40*/  LDS.128 R20, [R58+0x30b0] ;  /* 0x0030b0003a147984 */ /* 0x000ea20000000c00 */
[C---:B------:R-:W-:Y:S01]  /*4e50*/  FFMA R28, R34.reuse, R6, R25 ;  /* 0x00000006221c7223 */ /* 0x040fe20000000019 */
[C---:B------:R-:W-:Y:S01]  /*4e60*/  FFMA R26, R34.reuse, R14, R27 ;  /* 0x0000000e221a7223 */ /* 0x040fe2000000001b */
[----:B------:R-:W-:Y:S01]  /*4e70*/  FFMA R24, R34, R10, R29 ;  /* 0x0000000a22187223 */ /* 0x000fe2000000001d */
[----:B------:R-:W-:Y:S01]  /*4e80*/  FFMA R153, R31, R19, R30 ;  /* 0x000000131f997223 */ /* 0x000fe2000000001e */
[C---:B------:R-:W-:Y:S01]  /*4e90*/  FFMA R135, R35.reuse, R7, R28 ;  /* 0x0000000723877223 */ /* 0x040fe2000000001c */
[C---:B------:R-:W-:Y:S01]  /*4ea0*/  FFMA R137, R35.reuse, R15, R26 ;  /* 0x0000000f23897223 */ /* 0x040fe2000000001a */
[C---:B---3--:R-:W-:Y:S01]  /*4eb0*/  FFMA R28, R60.reuse, R4, R125 ;  /* 0x000000043c1c7223 */ /* 0x048fe2000000007d */
[C---:B------:R-:W-:Y:S01]  /*4ec0*/  FFMA R26, R60.reuse, R12, R127 ;  /* 0x0000000c3c1a7223 */ /* 0x040fe2000000007f */
[----:B------:R-:W-:Y:S01]  /*4ed0*/  FFMA R133, R35, R11, R24 ;  /* 0x0000000b23857223 */ /* 0x000fe20000000018 */
[----:B------:R-:W-:Y:S01]  /*4ee0*/  FFMA R24, R60, R16, R131 ;  /* 0x000000103c187223 */ /* 0x000fe20000000083 */
[C---:B------:R-:W-:Y:S01]  /*4ef0*/  FFMA R25, R61.reuse, R5, R28 ;  /* 0x000000053d197223 */ /* 0x040fe2000000001c */
[----:B------:R-:W-:Y:S01]  /*4f00*/  FFMA R27, R61, R13, R26 ;  /* 0x0000000d3d1b7223 */ /* 0x000fe2000000001a */
[-C--:B------:R-:W-:Y:S01]  /*4f10*/  FFMA R33, R33, R17.reuse, R32 ;  /* 0x0000001121217223 */ /* 0x080fe20000000020 */
[----:B------:R-:W-:Y:S01]  /*4f20*/  FFMA R29, R61, R17, R24 ;  /* 0x000000113d1d7223 */ /* 0x000fe20000000018 */
[C---:B------:R-:W-:Y:S01]  /*4f30*/  FFMA R32, R62.reuse, R6, R25 ;  /* 0x000000063e207223 */ /* 0x040fe20000000019 */
[----:B------:R-:W-:Y:S01]  /*4f40*/  FFMA R30, R62, R14, R27 ;  /* 0x0000000e3e1e7223 */ /* 0x000fe2000000001b */
[----:B------:R-:W-:Y:S01]  /*4f50*/  FFMA R60, R60, R8, R129 ;  /* 0x000000083c3c7223 */ /* 0x000fe20000000081 */
[----:B------:R-:W3:Y:S01]  /*4f60*/  LDS.128 R24, [R58+0x3130] ;  /* 0x003130003a187984 */ /* 0x000ee20000000c00 */
[----:B------:R-:W-:Y:S01]  /*4f70*/  FFMA R28, R62, R18, R29 ;  /* 0x000000123e1c7223 */ /* 0x000fe2000000001d */
[C---:B------:R-:W-:Y:S01]  /*4f80*/  FFMA R129, R63.reuse, R7, R32 ;  /* 0x000000073f817223 */ /* 0x040fe20000000020 */
[----:B------:R-:W-:Y:S01]  /*4f90*/  FFMA R127, R63, R15, R30 ;  /* 0x0000000f3f7f7223 */ /* 0x000fe2000000001e */
[----:B------:R-:W-:Y:S01]  /*4fa0*/  FFMA R69, R69, R17, R68 ;  /* 0x0000001145457223 */ /* 0x000fe20000000044 */
[C---:B-1----:R-:W-:Y:S01]  /*4fb0*/  FFMA R32, R64.reuse, R4, R87 ;  /* 0x0000000440207223 */ /* 0x042fe20000000057 */
        /* <DEDUP_REMOVED lines=16> */
[C---:B--2---:R-:W-:Y:S01]  /*50c0*/  FFMA R30, R20.reuse, R8, R97 ;  /* 0x00000008141e7223 */ /* 0x044fe20000000061 */
[----:B------:R-:W-:Y:S01]  /*50d0*/  FFMA R32, R20, R12, R95 ;  /* 0x0000000c14207223 */ /* 0x000fe2000000005f */
[----:B------:R-:W-:Y:S01]  /*50e0*/  FFMA R207, R67, R19, R28 ;  /* 0x0000001343cf7223 */ /* 0x000fe2000000001c */
[----:B------:R-:W-:Y:S01]  /*50f0*/  FFMA R62, R62, R10, R61 ;  /* 0x0000000a3e3e7223 */ /* 0x000fe2000000003d */
[C---:B------:R-:W-:Y:S01]  /*5100*/  FFMA R28, R20.reuse, R16, R101 ;  /* 0x00000010141c7223 */ /* 0x040fe20000000065 */
[C---:B------:R-:W-:Y:S01]  /*5110*/  FFMA R31, R21.reuse, R9, R30 ;  /* 0x00000009151f7223 */ /* 0x040fe2000000001e */
[C---:B------:R-:W-:Y:S01]  /*5120*/  FFMA R29, R21.reuse, R13, R32 ;  /* 0x0000000d151d7223 */ /* 0x040fe20000000020 */
[----:B------:R-:W-:Y:S01]  /*5130*/  FFMA R20, R20, R4, R93 ;  /* 0x0000000414147223 */ /* 0x000fe2000000005d */
[----:B------:R-:W-:Y:S01]  /*5140*/  FFMA R33, R21, R17, R28 ;  /* 0x0000001115217223 */ /* 0x000fe2000000001c */
[----:B------:R-:W-:Y:S01]  /*5150*/  FFMA R125, R63, R11, R62 ;  /* 0x0000000b3f7d7223 */ /* 0x000fe2000000003e */
[C---:B------:R-:W-:Y:S01]  /*5160*/  FFMA R76, R22.reuse, R10, R31 ;  /* 0x0000000a164c7223 */ /* 0x040fe2000000001f */
[----:B------:R-:W-:Y:S01]  /*5170*/  FFMA R21, R21, R5, R20 ;  /* 0x0000000515157223 */ /* 0x000fe20000000014 */
[C---:B------:R-:W-:Y:S01]  /*5180*/  FFMA R78, R22.reuse, R14, R29 ;  /* 0x0000000e164e7223 */ /* 0x040fe2000000001d */
[----:B------:R-:W2:Y:S01]  /*5190*/  LDS.128 R60, [R59+0x140] ;  /* 0x000140003b3c7984 */ /* 0x000ea20000000c00 */
[C---:B------:R-:W-:Y:S01]  /*51a0*/  FFMA R20, R22.reuse, R18, R33 ;  /* 0x0000001216147223 */ /* 0x040fe20000000021 */
[-C--:B------:R-:W-:Y:S01]  /*51b0*/  FFMA R139, R35, R19.reuse, R34 ;  /* 0x00000013238b7223 */ /* 0x080fe20000000022 */
[----:B------:R-:W-:Y:S01]  /*51c0*/  FFMA R22, R22, R6, R21 ;  /* 0x0000000616167223 */ /* 0x000fe20000000015 */
[----:B------:R-:W4:Y:S01]  /*51d0*/  LDS.128 R28, [R59+0x40] ;  /* 0x000040003b1c7984 */ /* 0x000f220000000c00 */
[C---:B------:R-:W-:Y:S01]  /*51e0*/  FFMA R209, R23.reuse, R19, R20 ;  /* 0x0000001317d17223 */ /* 0x040fe20000000014 */
[C---:B---3--:R-:W-:Y:S01]  /*51f0*/  FFMA R20, R24.reuse, R8, R81 ;  /* 0x0000000818147223 */ /* 0x048fe20000000051 */
[C---:B------:R-:W-:Y:S01]  /*5200*/  FFMA R95, R23.reuse, R7, R22 ;  /* 0x00000007175f7223 */ /* 0x040fe20000000016 */
[----:B------:R-:W3:Y:S01]  /*5210*/  LDS.128 R32, [R59+0xc0] ;  /* 0x0000c0003b207984 */ /* 0x000ee20000000c00 */
[----:B------:R-:W-:Y:S01]  /*5220*/  FFMA R22, R24, R12, R77 ;  /* 0x0000000c18167223 */ /* 0x000fe2000000004d */
[----:B------:R-:W-:Y:S01]  /*5230*/  FFMA R64, R64, R8, R85 ;  /* 0x0000000840407223 */ /* 0x000fe20000000055 */
[C---:B------:R-:W-:Y:S01]  /*5240*/  FFMA R93, R23.reuse, R11, R76 ;  /* 0x0000000b175d7223 */ /* 0x040fe2000000004c */
[C---:B------:R-:W-:Y:S01]  /*5250*/  FFMA R76, R24.reuse, R4, R79 ;  /* 0x00000004184c7223 */ /* 0x040fe2000000004f */
[----:B------:R-:W-:Y:S01]  /*5260*/  FFMA R101, R23, R15, R78 ;  /* 0x0000000f17657223 */ /* 0x000fe2000000004e */
[C---:B------:R-:W-:Y:S01]  /*5270*/  FFMA R79, R25.reuse, R13, R22 ;  /* 0x0000000d194f7223 */ /* 0x040fe20000000016 */
[-C--:B------:R-:W-:Y:S01]  /*5280*/  FFMA R81, R25, R9.reuse, R20 ;  /* 0x0000000919517223 */ /* 0x080fe20000000014 */
[----:B------:R-:W-:Y:S01]  /*5290*/  FFMA R65, R65, R9, R64 ;  /* 0x0000000941417223 */ /* 0x000fe20000000040 */
[----:B------:R-:W-:Y:S01]  /*52a0*/  FFMA R24, R24, R16, R83 ;  /* 0x0000001018187223 */ /* 0x000fe20000000053 */
[----:B------:R-:W3:Y:S01]  /*52b0*/  LDS.128 R20, [R58+0xc0] ;  /* 0x0000c0003a147984 */ /* 0x000ee20000000c00 */
[C---:B------:R-:W-:Y:S01]  /*52c0*/  FFMA R77, R25.reuse, R5, R76 ;  /* 0x00000005194d7223 */ /* 0x040fe2000000004c */
[----:B------:R-:W-:Y:S01]  /*52d0*/  FFMA R66, R66, R10, R65 ;  /* 0x0000000a42427223 */ /* 0x000fe20000000041 */
[----:B------:R-:W-:Y:S01]  /*52e0*/  FFMA R25, R25, R17, R24 ;  /* 0x0000001119197223 */ /* 0x000fe20000000018 */
[C---:B------:R-:W-:Y:S01]  /*52f0*/  FFMA R76, R26.reuse, R14, R79 ;  /* 0x0000000e1a4c7223 */ /* 0x040fe2000000004f */
[C---:B------:R-:W-:Y:S01]  /*5300*/  FFMA R78, R26.reuse, R6, R77 ;  /* 0x000000061a4e7223 */ /* 0x040fe2000000004d */
[C---:B------:R-:W-:Y:S01]  /*5310*/  FFMA R24, R26.reuse, R10, R81 ;  /* 0x0000000a1a187223 */ /* 0x040fe20000000051 */
[----:B------:R-:W-:Y:S01]  /*5320*/  FFMA R26, R26, R18, R25 ;  /* 0x000000121a1a7223 */ /* 0x000fe20000000019 */
[----:B------:R-:W-:Y:S01]  /*5330*/  FFMA R87, R67, R11, R66 ;  /* 0x0000000b43577223 */ /* 0x000fe20000000042 */
[C---:B------:R-:W-:Y:S01]  /*5340*/  FFMA R79, R27.reuse, R7, R78 ;  /* 0x000000071b4f7223 */ /* 0x040fe2000000004e */
[----:B------:R-:W3:Y:S01]  /*5350*/  LDS.128 R64, [R59+0x1c0] ;  /* 0x0001c0003b407984 */ /* 0x000ee20000000c00 */
[C---:B------:R-:W-:Y:S01]  /*5360*/  FFMA R77, R27.reuse, R15, R76 ;  /* 0x0000000f1b4d7223 */ /* 0x040fe2000000004c */
[C---:B------:R-:W-:Y:S01]  /*5370*/  FFMA R81, R27.reuse, R11, R24 ;  /* 0x0000000b1b517223 */ /* 0x040fe20000000018 */
[----:B------:R-:W-:Y:S01]  /*5380*/  FFMA R83, R27, R19, R26 ;  /* 0x000000131b537223 */ /* 0x000fe2000000001a */
[C---:B-1----:R-:W-:Y:S01]  /*5390*/  FFMA R4, R68.reuse, R4, R99 ;  /* 0x0000000444047223 */ /* 0x042fe20000000063 */
[----:B------:R-:W1:Y:S01]  /*53a0*/  LDS.128 R24, [R58+0x140] ;  /* 0x000140003a187984 */ /* 0x000e620000000c00 */
[C---:B------:R-:W-:Y:S01]  /*53b0*/  FFMA R8, R68.reuse, R8, R105 ;  /* 0x0000000844087223 */ /* 0x040fe20000000069 */
[C---:B------:R-:W-:Y:S01]  /*53c0*/  FFMA R12, R68.reuse, R12, R103 ;  /* 0x0000000c440c7223 */ /* 0x040fe20000000067 */
[C---:B------:R-:W-:Y:S01]  /*53d0*/  FFMA R5, R69.reuse, R5, R4 ;  /* 0x0000000545057223 */ /* 0x040fe20000000004 */
[----:B------:R-:W-:Y:S01]  /*53e0*/  FFMA R16, R68, R16, R113 ;  /* 0x0000001044107223 */ /* 0x000fe20000000071 */
[C---:B------:R-:W-:Y:S01]  /*53f0*/  FFMA R9, R69.reuse, R9, R8 ;  /* 0x0000000945097223 */ /* 0x040fe20000000008 */
[----:B------:R-:W-:Y:S01]  /*5400*/  FFMA R13, R69, R13, R12 ;  /* 0x0000000d450d7223 */ /* 0x000fe2000000000c */
[----:B------:R-:W-:Y:S01]  /*5410*/  FFMA R6, R70, R6, R5 ;  /* 0x0000000646067223 */ /* 0x000fe20000000005 */
[----:B--2---:R-:W-:Y:S01]  /*5420*/  FFMA R4, R72, R60, R111 ;  /* 0x0000003c48047223 */ /* 0x004fe2000000006f */
[C---:B------:R-:W-:Y:S01]  /*5430*/  FFMA R10, R70.reuse, R10, R9 ;  /* 0x0000000a460a7223 */ /* 0x040fe20000000009 */
[----:B------:R-:W-:Y:S01]  /*5440*/  FFMA R14, R70, R14, R13 ;  /* 0x0000000e460e7223 */ /* 0x000fe2000000000d */
[C---:B------:R-:W-:Y:S01]  /*5450*/  FFMA R85, R71.reuse, R7, R6 ;  /* 0x0000000747557223 */ /* 0x040fe20000000006 */
[C---:B----4-:R-:W-:Y:S01]  /*5460*/  FFMA R6, R72.reuse, R28, R109 ;  /* 0x0000001c48067223 */ /* 0x050fe2000000006d */
[----:B------:R-:W-:Y:S01]  /*5470*/  FFMA R97, R71, R11, R10 ;  /* 0x0000000b47617223 */ /* 0x000fe2000000000a */
[C---:B------:R-:W-:Y:S01]  /*5480*/  FFMA R13, R73.reuse, R61, R4 ;  /* 0x0000003d490d7223 */ /* 0x040fe20000000004 */
[----:B---3--:R-:W-:Y:S01]  /*5490*/  FFMA R8, R72, R32, R107 ;  /* 0x0000002048087223 */ /* 0x008fe2000000006b */
[----:B------:R-:W-:Y:S01]  /*54a0*/  FFMA R11, R73, R29, R6 ;  /* 0x0000001d490b7223 */ /* 0x000fe20000000006 */
[----:B------:R-:W-:Y:S01]  /*54b0*/  FFMA R17, R69, R17, R16 ;  /* 0x0000001145117223 */ /* 0x000fe20000000010 */
[----:B------:R-:W2:Y:S01]  /*54c0*/  LDS.128 R4, [R58+0x1c0] ;  /* 0x0001c0003a047984 */ /* 0x000ea20000000c00 */
        /* <DEDUP_REMOVED lines=24> */
[----:B------:R-:W-:Y:S01]  /*5650*/  FFMA R16, R22, R34, R13 ;  /* 0x0000002216107223 */ /* 0x000fe2000000000d */
[C---:B-1----:R-:W-:Y:S01]  /*5660*/  FFMA R14, R24.reuse, R28, R159 ;  /* 0x0000001c180e7223 */ /* 0x042fe2000000009f */
        /* <DEDUP_REMOVED lines=12> */
[----:B------:R-:W-:Y:S01]  /*5730*/  FFMA R20, R26, R34, R17 ;  /* 0x000000221a147223 */ /* 0x000fe20000000011 */
[C---:B------:R-:W-:Y:S01]  /*5740*/  FFMA R121, R27.reuse, R31, R18 ;  /* 0x0000001f1b797223 */ /* 0x040fe20000000012 */
[C---:B------:R-:W-:Y:S01]  /*5750*/  FFMA R119, R27.reuse, R63, R16 ;  /* 0x0000003f1b777223 */ /* 0x040fe20000000010 */
[C---:B--2---:R-:W-:Y:S01]  /*5760*/  FFMA R18, R4.reuse, R28, R163 ;  /* 0x0000001c04127223 */ /* 0x044fe200000000a3 */
        /* <DEDUP_REMOVED lines=154> */
[C---:B--2---:R-:W-:Y:S01]  /*6110*/  FFMA R4, R8.reuse, R64, R207 ;  /* 0x0000004008047223 */ /* 0x044fe200000000cf */
        /* <DEDUP_REMOVED lines=11> */
[----:B------:R-:W-:Y:S01]  /*61d0*/  FFMA R6, R10, R30, R7 ;  /* 0x0000001e0a067223 */ /* 0x000fe20000000007 */
[----:B------:R-:W-:Y:S01]  /*61e0*/  FFMA R199, R11, R67, R4 ;  /* 0x000000430bc77223 */ /* 0x000fe20000000004 */
[----:B------:R-:W-:Y:S01]  /*61f0*/  FFMA R73, R73, R65, R72 ;  /* 0x0000004149497223 */ /* 0x000fe20000000048 */
[----:B---3--:R-:W-:Y:S01]  /*6200*/  FFMA R4, R12, R64, R209 ;  /* 0x000000400c047223 */ /* 0x008fe200000000d1 */
        /* <DEDUP_REMOVED lines=14> */
[----:B------:R-:W-:Y:S01]  /*62f0*/  LDS.128 R72, [R58+0x50] ;  /* 0x000050003a487984 */ /* 0x000fe20000000c00 */
[C---:B------:R-:W-:Y:S01]  /*6300*/  FFMA R76, R14.reuse, R62, R7 ;  /* 0x0000003e0e4c7223 */ /* 0x040fe20000000007 */
[C---:B------:R-:W-:Y:S01]  /*6310*/  FFMA R78, R14.reuse, R30, R5 ;  /* 0x0000001e0e4e7223 */ /* 0x040fe20000000005 */
[----:B------:R-:W-:Y:S01]  /*6320*/  FFMA R14, R14, R34, R13 ;  /* 0x000000220e0e7223 */ /* 0x000fe2000000000d */
[----:B------:R-:W3:Y:S01]  /*6330*/  LDS.128 R8, [R59+0x150] ;  /* 0x000150003b087984 */ /* 0x000ee20000000c00 */
[C---:B------:R-:W-:Y:S01]  /*6340*/  FFMA R101, R15.reuse, R67, R12 ;  /* 0x000000430f657223 */ /* 0x040fe2000000000c */
[C---:B-1----:R-:W-:Y:S01]  /*6350*/  FFMA R12, R16.reuse, R60, R81 ;  /* 0x0000003c100c7223 */ /* 0x042fe20000000051 */
[----:B------:R-:W-:Y:S01]  /*6360*/  FFMA R95, R15, R35, R14 ;  /* 0x000000230f5f7223 */ /* 0x000fe2000000000e */
[----:B------:R-:W1:Y:S01]  /*6370*/  LDS.128 R20, [R59+0x1d0] ;  /* 0x0001d0003b147984 */ /* 0x000e620000000c00 */
[C---:B------:R-:W-:Y:S01]  /*6380*/  FFMA R14, R16.reuse, R28, R77 ;  /* 0x0000001c100e7223 */ /* 0x040fe2000000004d */
[----:B------:R-:W-:Y:S01]  /*6390*/  FFMA R155, R27, R67, R26 ;  /* 0x000000431b9b7223 */ /* 0x000fe2000000001a */
[C---:B------:R-:W-:Y:S01]  /*63a0*/  FFMA R93, R15.reuse, R63, R76 ;  /* 0x0000003f0f5d7223 */ /* 0x040fe2000000004c */
[----:B------:R-:W4:Y:S01]  /*63b0*/  LDS.128 R4, [R59+0x50] ;  /* 0x000050003b047984 */ /* 0x000f220000000c00 */
        /* <DEDUP_REMOVED lines=11> */
[----:B------:R-:W-:Y:S01]  /*6470*/  FFMA R16, R18, R62, R81 ;  /* 0x0000003e12107223 */ /* 0x000fe20000000051 */
[----:B--2---:R-:W-:Y:S01]  /*6480*/  FFMA R28, R68, R28, R89 ;  /* 0x0000001c441c7223 */ /* 0x004fe20000000059 */
[----:B------:R-:W-:Y:S01]  /*6490*/  FFMA R18, R18, R66, R17 ;  /* 0x0000004212127223 */ /* 0x000fe20000000011 */
[C---:B------:R-:W-:Y:S01]  /*64a0*/  FFMA R79, R19.reuse, R35, R78 ;  /* 0x00000023134f7223 */ /* 0x040fe2000000004e */
[C---:B------:R-:W-:Y:S01]  /*64b0*/  FFMA R77, R19.reuse, R31, R76 ;  /* 0x0000001f134d7223 */ /* 0x040fe2000000004c */
[C---:B------:R-:W-:Y:S01]  /*64c0*/  FFMA R81, R19.reuse, R63, R16 ;  /* 0x0000003f13517223 */ /* 0x040fe20000000010 */
[----:B------:R-:W-:Y:S01]  /*64d0*/  FFMA R83, R19, R67, R18 ;  /* 0x0000004313537223 */ /* 0x000fe20000000012 */
[C---:B------:R-:W-:Y:S01]  /*64e0*/  FFMA R29, R69.reuse, R29, R28 ;  /* 0x0000001d451d7223 */ /* 0x040fe2000000001c */
[C---:B------:R-:W-:Y:S01]  /*64f0*/  FFMA R32, R68.reuse, R32, R85 ;  /* 0x0000002044207223 */ /* 0x040fe20000000055 */
[----:B------:R-:W2:Y:S01]  /*6500*/  LDS.128 R16, [R58+0x150] ;  /* 0x000150003a107984 */ /* 0x000ea20000000c00 */
        /* <DEDUP_REMOVED lines=9> */
[----:B---3--:R-:W-:Y:S01]  /*65a0*/  FFMA R30, R72, R8, R103 ;  /* 0x00000008481e7223 */ /* 0x008fe20000000067 */
[C---:B------:R-:W-:Y:S01]  /*65b0*/  FFMA R85, R71.reuse, R35, R34 ;  /* 0x0000002347557223 */ /* 0x040fe20000000022 */
[----:B------:R-:W-:Y:S01]  /*65c0*/  FFMA R66, R70, R66, R65 ;  /* 0x0000004246427223 */ /* 0x000fe20000000041 */
[----:B------:R-:W-:Y:S01]  /*65d0*/  FFMA R97, R71, R63, R62 ;  /* 0x0000003f47617223 */ /* 0x000fe2000000003e */
[C---:B-1----:R-:W-:Y:S01]  /*65e0*/  FFMA R28, R72.reuse, R20, R109 ;  /* 0x00000014481c7223 */ /* 0x042fe2000000006d */
[----:B------:R-:W-:Y:S01]  /*65f0*/  FFMA R35, R73, R9, R30 ;  /* 0x0000000949237223 */ /* 0x000fe2000000001e */
[----:B------:R-:W-:Y:S01]  /*6600*/  FFMA R99, R71, R67, R66 ;  /* 0x0000004347637223 */ /* 0x000fe20000000042 */
[----:B----4-:R-:W-:Y:S01]  /*6610*/  FFMA R32, R72, R4, R107 ;  /* 0x0000000448207223 */ /* 0x010fe2000000006b */
[C---:B------:R-:W-:Y:S01]  /*6620*/  FFMA R61, R73.reuse, R21, R28 ;  /* 0x00000015493d7223 */ /* 0x040fe2000000001c */
[C---:B------:R-:W-:Y:S01]  /*6630*/  FFMA R34, R74.reuse, R10, R35 ;  /* 0x0000000a4a227223 */ /* 0x040fe20000000023 */
[----:B------:R-:W1:Y:S01]  /*6640*/  LDS.128 R28, [R58+0x1d0] ;  /* 0x0001d0003a1c7984 */ /* 0x000e620000000c00 */
        /* <DEDUP_REMOVED lines=179> */
[C---:B------:R-:W-:Y:S01]  /*7180*/  FFMA R16, R28.reuse, R20, R203 ;  /* 0x000000141c107223 */ /* 0x040fe200000000cb */
[----:B------:R-:W-:Y:S01]  /*7190*/  FFMA R28, R28, R8, R125 ;  /* 0x000000081c1c7223 */ /* 0x000fe2000000007d */
[C---:B------:R-:W-:Y:S01]  /*71a0*/  FFMA R17, R29.reuse, R25, R60 ;  /* 0x000000191d117223 */ /* 0x040fe2000000003c */
[C---:B------:R-:W-:Y:S01]  /*71b0*/  FFMA R19, R29.reuse, R5, R18 ;  /* 0x000000051d137223 */ /* 0x040fe20000000012 */
[----:B------:R-:W2:Y:S01]  /*71c0*/  LDS.128 R64, [R58+0x3150] ;  /* 0x003150003a407984 */ /* 0x000ea20000000c00 */
        /* <DEDUP_REMOVED lines=18> */
[----:B------:R-:W1:Y:S01]  /*72f0*/  LDS.128 R68, [R58+0x31d0] ;  /* 0x0031d0003a447984 */ /* 0x000e620000000c00 */
[----:B------:R-:W-:Y:S01]  /*7300*/  FFMA R16, R34, R22, R29 ;  /* 0x0000001622107223 */ /* 0x000fe2000000001d */
[C---:B------:R-:W-:Y:S01]  /*7310*/  FFMA R129, R35.reuse, R27, R28 ;  /* 0x0000001b23817223 */ /* 0x040fe2000000001c */
[----:B------:R-:W-:Y:S01]  /*7320*/  FFMA R127, R35, R7, R18 ;  /* 0x00000007237f7223 */ /* 0x000fe20000000012 */
        /* <DEDUP_REMOVED lines=17> */
[----:B------:R-:W-:Y:S01]  /*7440*/  LDS.128 R72, [R58+0x60] ;  /* 0x000060003a487984 */ /* 0x000fe20000000c00 */
[-C--:B------:R-:W-:Y:S01]  /*7450*/  FFMA R125, R31, R11.reuse, R30 ;  /* 0x0000000b1f7d7223 */ /* 0x080fe2000000001e */
[C---:B------:R-:W-:Y:S01]  /*7460*/  FFMA R12, R14.reuse, R22, R29 ;  /* 0x000000160e0c7223 */ /* 0x040fe2000000001d */
[----:B------:R-:W-:Y:S01]  /*7470*/  FFMA R14, R14, R26, R13 ;  /* 0x0000001a0e0e7223 */ /* 0x000fe2000000000d */
[----:B------:R-:W3:Y:S01]  /*7480*/  LDS.128 R16, [R59+0x60] ;  /* 0x000060003b107984 */ /* 0x000ee20000000c00 */
[C---:B------:R-:W-:Y:S01]  /*7490*/  FFMA R95, R15.reuse, R11, R76 ;  /* 0x0000000b0f5f7223 */ /* 0x040fe2000000004c */
[C---:B------:R-:W-:Y:S01]  /*74a0*/  FFMA R101, R15.reuse, R23, R12 ;  /* 0x000000170f657223 */ /* 0x040fe2000000000c */
[C---:B------:R-:W-:Y:S01]  /*74b0*/  FFMA R87, R15.reuse, R27, R14 ;  /* 0x0000001b0f577223 */ /* 0x040fe2000000000e */
[----:B------:R-:W4:Y:S01]  /*74c0*/  LDS.128 R32, [R59+0x160] ;  /* 0x000160003b207984 */ /* 0x000f220000000c00 */
[C---:B--2---:R-:W-:Y:S01]  /*74d0*/  FFMA R14, R64.reuse, R4, R77 ;  /* 0x00000004400e7223 */ /* 0x044fe2000000004d */
[C---:B------:R-:W-:Y:S01]  /*74e0*/  FFMA R12, R64.reuse, R8, R81 ;  /* 0x00000008400c7223 */ /* 0x040fe20000000051 */
[C---:B------:R-:W-:Y:S01]  /*74f0*/  FFMA R76, R64.reuse, R24, R79 ;  /* 0x00000018404c7223 */ /* 0x040fe2000000004f */
[----:B------:R-:W2:Y:S01]  /*7500*/  LDS.128 R28, [R59+0xe0] ;  /* 0x0000e0003b1c7984 */ /* 0x000ea20000000c00 */
[----:B------:R-:W-:Y:S01]  /*7510*/  FFMA R93, R15, R7, R78 ;  /* 0x000000070f5d7223 */ /* 0x000fe2000000004e */
        /* <DEDUP_REMOVED lines=9> */
[----:B------:R-:W-:Y:S01]  /*75b0*/  FFMA R64, R66, R10, R81 ;  /* 0x0000000a42407223 */ /* 0x000fe20000000051 */
[----:B-1----:R-:W-:Y:S01]  /*75c0*/  FFMA R4, R68, R4, R89 ;  /* 0x0000000444047223 */ /* 0x002fe20000000059 */
[----:B------:R-:W-:Y:S01]  /*75d0*/  FFMA R66, R66, R22, R65 ;  /* 0x0000001642427223 */ /* 0x000fe20000000041 */
[C---:B------:R-:W-:Y:S01]  /*75e0*/  FFMA R77, R67.reuse, R27, R78 ;  /* 0x0000001b434d7223 */ /* 0x040fe2000000004e */
[C---:B------:R-:W-:Y:S01]  /*75f0*/  FFMA R79, R67.reuse, R7, R76 ;  /* 0x00000007434f7223 */ /* 0x040fe2000000004c */
[C---:B------:R-:W-:Y:S01]  /*7600*/  FFMA R81, R67.reuse, R11, R64 ;  /* 0x0000000b43517223 */ /* 0x040fe20000000040 */
[----:B------:R-:W-:Y:S01]  /*7610*/  FFMA R83, R67, R23, R66 ;  /* 0x0000001743537223 */ /* 0x000fe20000000042 */
[C---:B------:R-:W-:Y:S01]  /*7620*/  FFMA R5, R69.reuse, R5, R4 ;  /* 0x0000000545057223 */ /* 0x040fe20000000004 */
[C---:B------:R-:W-:Y:S01]  /*7630*/  FFMA R8, R68.reuse, R8, R97 ;  /* 0x0000000844087223 */ /* 0x040fe20000000061 */
[----:B------:R-:W1:Y:S01]  /*7640*/  LDS.128 R64, [R58+0x160] ;  /* 0x000160003a407984 */ /* 0x000e620000000c00 */
        /* <DEDUP_REMOVED lines=9> */
[----:B------:R-:W-:Y:S01]  /*76e0*/  LDS.128 R96, [R58+0x170] ;  /* 0x000170003a607984 */ /* 0x000fe20000000c00 */
[----:B------:R-:W-:Y:S01]  /*76f0*/  FFMA R89, R71, R11, R10 ;  /* 0x0000000b47597223 */ /* 0x000fe2000000000a */
[----:B---3--:R-:W-:Y:S01]  /*7700*/  FFMA R6, R72, R16, R103 ;  /* 0x0000001048067223 */ /* 0x008fe20000000067 */
[----:B------:R-:W-:Y:S01]  /*7710*/  FFMA R26, R70, R26, R25 ;  /* 0x0000001a461a7223 */ /* 0x000fe20000000019 */
[----:B----4-:R-:W-:-:S02]  /*7720*/  FFMA R4, R72, R32, R107 ;  /* 0x0000002048047223 */ /* 0x010fc4000000006b */
[----:B------:R-:W-:Y:S01]  /*7730*/  FFMA R11, R73, R17, R6 ;  /* 0x00000011490b7223 */ /* 0x000fe20000000006 */
[C---:B------:R-:W-:Y:S01]  /*7740*/  FFMA R69, R71.reuse, R27, R26 ;  /* 0x0000001b47457223 */ /* 0x040fe2000000001a */
[----:B------:R-:W-:Y:S01]  /*7750*/  FFMA R71, R71, R23, R22 ;  /* 0x0000001747477223 */ /* 0x000fe20000000016 */
[----:B--2---:R-:W-:Y:S01]  /*7760*/  FFMA R8, R72, R28, R109 ;  /* 0x0000001c48087223 */ /* 0x004fe2000000006d */
[C---:B------:R-:W-:Y:S01]  /*7770*/  FFMA R21, R73.reuse, R33, R4 ;  /* 0x0000002149157223 */ /* 0x040fe20000000004 */
[----:B------:R-:W-:Y:S01]  /*7780*/  FFMA R10, R74, R18, R11 ;  /* 0x000000124a0a7223 */ /* 0x000fe2000000000b */
[----:B------:R-:W2:Y:S01]  /*7790*/  LDS.128 R4, [R58+0x1e0] ;  /* 0x0001e0003a047984 */ /* 0x000ea20000000c00 */
[----:B------:R-:W-:Y:S01]  /*77a0*/  FFMA R72, R72, R60, R105 ;  /* 0x0000003c48487223 */ /* 0x000fe20000000069 */
[C---:B------:R-:W-:Y:S01]  /*77b0*/  FFMA R9, R73.reuse, R29, R8 ;  /* 0x0000001d49097223 */ /* 0x040fe20000000008 */
[C---:B------:R-:W-:Y:S01]  /*77c0*/  FFMA R8, R74.reuse, R34, R21 ;  /* 0x000000224a087223 */ /* 0x040fe20000000015 */
[----:B------:R-:W-:Y:S01]  /*77d0*/  LDS.128 R104, [R58+0xf0] ;  /* 0x0000f0003a687984 */ /* 0x000fe20000000c00 */
        /* <DEDUP_REMOVED lines=204> */
[----:B------:R-:W1:Y:S01]  /*84a0*/  LDS.128 R64, [R58+0x3160] ;  /* 0x003160003a407984 */ /* 0x000e620000000c00 */
[----:B------:R-:W-:Y:S01]  /*84b0*/  FFMA R10, R10, R34, R9 ;  /* 0x000000220a0a7223 */ /* 0x000fe20000000009 */
[C---:B------:R-:W-:Y:S01]  /*84c0*/  FFMA R139, R11.reuse, R63, R8 ;  /* 0x0000003f0b8b7223 */ /* 0x040fe20000000008 */
[C---:B------:R-:W-:Y:S01]  /*84d0*/  FFMA R131, R11.reuse, R19, R20 ;  /* 0x000000130b837223 */ /* 0x040fe20000000014 */
[----:B------:R-:W2:Y:S01]  /*84e0*/  LDS.128 R4, [R58+0x31e0] ;  /* 0x0031e0003a047984 */ /* 0x000ea20000000c00 */
[C---:B------:R-:W-:Y:S01]  /*84f0*/  FFMA R129, R11.reuse, R35, R10 ;  /* 0x000000230b817223 */ /* 0x040fe2000000000a */
[C---:B---3--:R-:W-:Y:S01]  /*8500*/  FFMA R8, R12.reuse, R60, R101 ;  /* 0x0000003c0c087223 */ /* 0x048fe20000000065 */
        /* <DEDUP_REMOVED lines=11> */
[----:B------:R-:W-:Y:S01]  /*85c0*/  LDS.128 R108, [R58+0x70] ;  /* 0x000070003a6c7984 */ /* 0x000fe20000000c00 */
[----:B------:R-:W-:Y:S01]  /*85d0*/  FFMA R14, R14, R30, R13 ;  /* 0x0000001e0e0e7223 */ /* 0x000fe2000000000d */
[C---:B------:R-:W-:Y:S01]  /*85e0*/  FFMA R181, R15.reuse, R35, R68 ;  /* 0x000000230fb57223 */ /* 0x040fe20000000044 */
[C---:B------:R-:W-:Y:S01]  /*85f0*/  FFMA R189, R15.reuse, R63, R12 ;  /* 0x0000003f0fbd7223 */ /* 0x040fe2000000000c */
[----:B------:R-:W3:Y:S01]  /*8600*/  LDS.128 R8, [R59+0x70] ;  /* 0x000070003b087984 */ /* 0x000ee20000000c00 */
[C---:B------:R-:W-:Y:S01]  /*8610*/  FFMA R183, R15.reuse, R31, R14 ;  /* 0x0000001f0fb77223 */ /* 0x040fe2000000000e */
[----:B------:R-:W-:-:S02]  /*8620*/  FFMA R185, R15, R19, R70 ;  /* 0x000000130fb97223 */ /* 0x000fc40000000046 */
[----:B------:R-:W4:Y:S04]  /*8630*/  LDS.128 R20, [R59+0xf0] ;  /* 0x0000f0003b147984 */ /* 0x000f280000000c00 */
[----:B------:R-:W4:Y:S04]  /*8640*/  LDS.128 R24, [R59+0x170] ;  /* 0x000170003b187984 */ /* 0x000f280000000c00 */
[----:B------:R2:W4:Y:S04]  /*8650*/  LDS.128 R100, [R59+0x1f0] ;  /* 0x0001f0003b647984 */ /* 0x0005280000000c00 */
[----:B------:R-:W4:Y:S01]  /*8660*/  LDS.128 R92, [R58+0x1f0] ;  /* 0x0001f0003a5c7984 */ /* 0x000f220000000c00 */
[C---:B-1----:R-:W-:Y:S01]  /*8670*/  FFMA R68, R64.reuse, R28, R77 ;  /* 0x0000001c40447223 */ /* 0x042fe2000000004d */
        /* <DEDUP_REMOVED lines=9> */
[-C--:B------:R-:W-:Y:S01]  /*8710*/  FFMA R59, R65, R33.reuse, R12 ;  /* 0x00000021413b7223 */ /* 0x080fe2000000000c */
[C---:B------:R-:W-:Y:S01]  /*8720*/  FFMA R33, R5.reuse, R33, R32 ;  /* 0x0000002105217223 */ /* 0x040fe20000000020 */
[C---:B------:R-:W-:Y:S01]  /*8730*/  FFMA R29, R5.reuse, R29, R28 ;  /* 0x0000001d051d7223 */ /* 0x040fe2000000001c */
[C---:B------:R-:W-:Y:S01]  /*8740*/  FFMA R17, R5.reuse, R17, R16 ;  /* 0x0000001105117223 */ /* 0x040fe20000000010 */
[-C--:B------:R-:W-:Y:S01]  /*8750*/  FFMA R5, R5, R61.reuse, R4 ;  /* 0x0000003d05057223 */ /* 0x080fe20000000004 */
[----:B------:R-:W-:Y:S01]  /*8760*/  FFMA R65, R65, R61, R64 ;  /* 0x0000003d41417223 */ /* 0x000fe20000000040 */
[C---:B------:R-:W-:Y:S01]  /*8770*/  FFMA R64, R66.reuse, R30, R13 ;  /* 0x0000001e42407223 */ /* 0x040fe2000000000d */
[C---:B------:R-:W-:Y:S01]  /*8780*/  FFMA R14, R66.reuse, R18, R15 ;  /* 0x00000012420e7223 */ /* 0x040fe2000000000f */
[-C--:B------:R-:W-:Y:S01]  /*8790*/  FFMA R12, R66, R34.reuse, R59 ;  /* 0x00000022420c7223 */ /* 0x080fe2000000003b */
        /* <DEDUP_REMOVED lines=8> */
[C---:B---3--:R-:W-:Y:S01]  /*8820*/  FFMA R6, R108.reuse, R8, R73 ;  /* 0x000000086c067223 */ /* 0x048fe20000000049 */
[C---:B----4-:R-:W-:Y:S01]  /*8830*/  FFMA R12, R108.reuse, R20, R219 ;  /* 0x000000146c0c7223 */ /* 0x050fe200000000db */
        /* <DEDUP_REMOVED lines=9> */
[----:B------:R-:W-:Y:S01]  /*88d0*/  FFMA R109, R109, R101, R108 ;  /* 0x000000656d6d7223 */ /* 0x000fe2000000006c */
        /* <DEDUP_REMOVED lines=219> */
[----:B------:R-:W-:Y:S01]  /*9690*/  IADD3 R4, P2, R40, UR4, RZ ;  /* 0x0000000428047c10 */ /* 0x000fe2000ff5e0ff */
[C---:B------:R-:W-:Y:S01]  /*96a0*/  FFMA R64, R6.reuse, R102, R33 ;  /* 0x0000006606407223 */ /* 0x040fe20000000021 */
[C---:B------:R-:W-:Y:S01]  /*96b0*/  FFMA R66, R6.reuse, R26, R31 ;  /* 0x0000001a06427223 */ /* 0x040fe2000000001f */
[C---:B------:R-:W-:Y:S01]  /*96c0*/  FFMA R126, R6.reuse, R10, R5 ;  /* 0x0000000a067e7223 */ /* 0x040fe20000000005 */
[----:B------:R-:W-:Y:S01]  /*96d0*/  FFMA R6, R6, R22, R29 ;  /* 0x0000001606067223 */ /* 0x000fe2000000001d */
[----:B------:R-:W-:Y:S01]  /*96e0*/  LDS.128 R32, [R58+0x31f0] ;  /* 0x0031f0003a207984 */ /* 0x000fe20000000c00 */
[----:B------:R-:W-:-:S02]  /*96f0*/  IADD3.X R5, R43, UR5, RZ, P2, !PT ;  /* 0x000000052b057c10 */ /* 0x000fc400097fe4ff */
[----:B------:R-:W-:Y:S01]  /*9700*/  IADD3 R114, P2, R41, UR4, RZ ;  /* 0x0000000429727c10 */ /* 0x000fe2000ff5e0ff */
[----:B------:R-:W1:Y:S01]  /*9710*/  LDS.128 R28, [R58+0x3170] ;  /* 0x003170003a1c7984 */ /* 0x000e620000000c00 */
[----:B------:R-:W-:-:S03]  /*9720*/  IADD3.X R113, R42, UR5, RZ, P3, !PT ;  /* 0x000000052a717c10 */ /* 0x000fc60009ffe4ff */
[----:B------:R-:W-:Y:S06]  /*9730*/  BAR.SYNC 0x0 ;  /* 0x0000000000007b1d */ /* 0x000fec0000000000 */
[----:B------:R-:W-:Y:S01]  /*9740*/  IADD3 R116, P3, R45, UR4, RZ ;  /* 0x000000042d747c10 */ /* 0x000fe2000ff7e0ff */
[----:B------:R-:W-:Y:S01]  /*9750*/  @!PT LDS RZ, [RZ] ;  /* 0x00000000fffff984 */ /* 0x000fe20000000800 */
[----:B------:R-:W-:Y:S01]  /*9760*/  @!PT LDS RZ, [RZ] ;  /* 0x00000000fffff984 */ /* 0x000fe20000000800 */
[----:B------:R-:W-:Y:S01]  /*9770*/  @!PT LDS RZ, [RZ] ;  /* 0x00000000fffff984 */ /* 0x000fe20000000800 */
[----:B------:R2:W-:Y:S01]  /*9780*/  LDGSTS.E.BYPASS.128 [R38], [R4.64], P1 ;  /* 0x0000000004267fae */ /* 0x0005e20008901c46 */
[----:B------:R-:W-:Y:S02]  /*9790*/  IADD3.X R115, R44, UR5, RZ, P2, !PT ;  /* 0x000000052c737c10 */ /* 0x000fe400097fe4ff */
[----:B------:R-:W-:Y:S01]  /*97a0*/  IADD3 R118, P2, R47, UR4, RZ ;  /* 0x000000042f767c10 */ /* 0x000fe2000ff5e0ff */
[----:B------:R1:W-:Y:S01]  /*97b0*/  LDGSTS.E.BYPASS.128 [R2], [R112.64], P1 ;  /* 0x0000000070027fae */ /* 0x0003e20008901c46 */
[----:B------:R-:W-:-:S02]  /*97c0*/  IADD3.X R117, R46, UR5, RZ, P3, !PT ;  /* 0x000000052e757c10 */ /* 0x000fc40009ffe4ff */
[----:B------:R-:W-:Y:S01]  /*97d0*/  IADD3 R120, P3, R48, UR4, RZ ;  /* 0x0000000430787c10 */ /* 0x000fe2000ff7e0ff */
[----:B------:R3:W-:Y:S01]  /*97e0*/  LDGSTS.E.BYPASS.128 [R3], [R114.64], P1 ;  /* 0x0000000072037fae */ /* 0x0007e20008901c46 */
[----:B------:R-:W-:Y:S02]  /*97f0*/  IADD3.X R119, R49, UR5, RZ, P2, !PT ;  /* 0x0000000531777c10 */ /* 0x000fe400097fe4ff */
[----:B------:R-:W-:Y:S01]  /*9800*/  IADD3 R124, P2, R51, UR4, RZ ;  /* 0x00000004337c7c10 */ /* 0x000fe2000ff5e0ff */
[----:B------:R3:W-:Y:S01]  /*9810*/  LDGSTS.E.BYPASS.128 [R37], [R116.64], P1 ;  /* 0x0000000074257fae */ /* 0x0007e20008901c46 */
[----:B------:R-:W-:Y:S01]  /*9820*/  IADD3.X R121, R52, UR5, RZ, P3, !PT ;  /* 0x0000000534797c10 */ /* 0x000fe20009ffe4ff */
[----:B--2---:R-:W-:Y:S01]  /*9830*/  FFMA R5, R7, R23, R6 ;  /* 0x0000001707057223 */ /* 0x004fe20000000006 */
[----:B------:R-:W-:Y:S01]  /*9840*/  IADD3.X R123, R53, UR5, RZ, P4, !PT ;  /* 0x00000005357b7c10 */ /* 0x000fe2000a7fe4ff */
[----:B------:R-:W0:Y:S01]  /*9850*/  LDGDEPBAR ;  /* 0x00000000000079af */ /* 0x000e220000000000 */
[----:B------:R-:W-:Y:S01]  /*9860*/  IADD3.X R125, R54, UR5, RZ, P2, !PT ;  /* 0x00000005367d7c10 */ /* 0x000fe200097fe4ff */
[C---:B------:R-:W-:Y:S01]  /*9870*/  FFMA R4, R7.reuse, R11, R126 ;  /* 0x0000000b07047223 */ /* 0x040fe2000000007e */
[C---:B------:R-:W-:Y:S01]  /*9880*/  FFMA R6, R7.reuse, R27, R66 ;  /* 0x0000001b07067223 */ /* 0x040fe20000000042 */
[----:B------:R3:W-:Y:S01]  /*9890*/  LDGSTS.E.BYPASS.128 [R38+0x4000], [R118.64], P1 ;  /* 0x0400000076267fae */ /* 0x0007e20008901c46 */
[----:B------:R-:W-:Y:S01]  /*98a0*/  FFMA R7, R7, R103, R64 ;  /* 0x0000006707077223 */ /* 0x000fe20000000040 */
[----:B------:R-:W-:-:S02]  /*98b0*/  UIADD3 UR4, UP0, UR4, 0x80, URZ ;  /* 0x0000008004047890 */ /* 0x000fc4000ff1e03f */
[----:B------:R3:W-:Y:S02]  /*98c0*/  LDGSTS.E.BYPASS.128 [R2+0x4000], [R120.64], P1 ;  /* 0x0400000078027fae */ /* 0x0007e40008901c46 */
[----:B------:R-:W-:Y:S02]  /*98d0*/  UIADD3.X UR5, URZ, UR5, URZ, UP0, !UPT ;  /* 0x000000053f057290 */ /* 0x000fe400087fe43f */
[----:B------:R3:W-:Y:S01]  /*98e0*/  LDGSTS.E.BYPASS.128 [R3+0x4000], [R122.64], P1 ;  /* 0x040000007a037fae */ /* 0x0007e20008901c46 */
[C---:B-1----:R-:W-:Y:S01]  /*98f0*/  FFMA R112, R28.reuse, R20, R127 ;  /* 0x000000141c707223 */ /* 0x042fe2000000007f */
[C---:B------:R-:W-:Y:S01]  /*9900*/  FFMA R66, R28.reuse, R8, R65 ;  /* 0x000000081c427223 */ /* 0x040fe20000000041 */
[C---:B------:R-:W-:Y:S01]  /*9910*/  FFMA R64, R28.reuse, R24, R59 ;  /* 0x000000181c407223 */ /* 0x040fe2000000003b */
[----:B------:R3:W-:Y:S01]  /*9920*/  LDGSTS.E.BYPASS.128 [R37+0x4000], [R124.64], P1 ;  /* 0x040000007c257fae */ /* 0x0007e20008901c46 */
[-C--:B------:R-:W-:Y:S01]  /*9930*/  FFMA R28, R28, R100.reuse, R67 ;  /* 0x000000641c1c7223 */ /* 0x080fe20000000043 */
[C---:B------:R-:W-:Y:S01]  /*9940*/  FFMA R100, R32.reuse, R100, R187 ;  /* 0x0000006420647223 */ /* 0x040fe200000000bb */
[C---:B------:R-:W-:Y:S01]  /*9950*/  FFMA R20, R32.reuse, R20, R151 ;  /* 0x0000001420147223 */ /* 0x040fe20000000097 */
[----:B------:R-:W0:Y:S01]  /*9960*/  LDGDEPBAR ;  /* 0x00000000000079af */ /* 0x000e220000000000 */
[C---:B------:R-:W-:Y:S01]  /*9970*/  FFMA R8, R32.reuse, R8, R153 ;  /* 0x0000000820087223 */ /* 0x040fe20000000099 */
[----:B------:R-:W-:Y:S01]  /*9980*/  FFMA R24, R32, R24, R179 ;  /* 0x0000001820187223 */ /* 0x000fe200000000b3 */
[C---:B------:R-:W-:Y:S01]  /*9990*/  FFMA R59, R29.reuse, R21, R112 ;  /* 0x000000151d3b7223 */ /* 0x040fe20000000070 */
[C---:B------:R-:W-:Y:S01]  /*99a0*/  FFMA R65, R29.reuse, R9, R66 ;  /* 0x000000091d417223 */ /* 0x040fe20000000042 */
[C---:B------:R-:W-:Y:S01]  /*99b0*/  FFMA R67, R29.reuse, R25, R64 ;  /* 0x000000191d437223 */ /* 0x040fe20000000040 */
[-C--:B------:R-:W-:Y:S01]  /*99c0*/  FFMA R29, R29, R101.reuse, R28 ;  /* 0x000000651d1d7223 */ /* 0x080fe2000000001c */
[C---:B------:R-:W-:Y:S01]  /*99d0*/  FFMA R101, R33.reuse, R101, R100 ;  /* 0x0000006521657223 */ /* 0x040fe20000000064 */
[C---:B------:R-:W-:Y:S01]  /*99e0*/  FFMA R21, R33.reuse, R21, R20 ;  /* 0x0000001521157223 */ /* 0x040fe20000000014 */
        /* <DEDUP_REMOVED lines=10> */
[-C--:B------:R-:W-:Y:S01]  /*9a90*/  FFMA R65, R31, R23.reuse, R28 ;  /* 0x000000171f417223 */ /* 0x080fe2000000001c */
[C---:B------:R-:W-:Y:S01]  /*9aa0*/  FFMA R33, R35.reuse, R23, R22 ;  /* 0x0000001723217223 */ /* 0x040fe20000000016 */
[C---:B------:R-:W-:Y:S01]  /*9ab0*/  FFMA R32, R35.reuse, R11, R10 ;  /* 0x0000000b23207223 */ /* 0x040fe2000000000a */
[----:B------:R-:W-:Y:S01]  /*9ac0*/  FFMA R34, R35, R27, R34 ;  /* 0x0000001b23227223 */ /* 0x000fe20000000022 */
[----:B------:R-:W-:Y:S01]  /*9ad0*/  FFMA R64, R31, R11, R64 ;  /* 0x0000000b1f407223 */ /* 0x000fe20000000040 */
[----:B------:R-:W-:-:S04]  /*9ae0*/  DEPBAR.LE SB0, 0x0 ;  /* 0x000080000000791a */ /* 0x000fc80000000000 */
[C---:B------:R-:W-:Y:S01]  /*9af0*/  FFMA R66, R31.reuse, R27, R66 ;  /* 0x0000001b1f427223 */ /* 0x040fe20000000042 */
[-C--:B------:R-:W-:Y:S01]  /*9b00*/  FFMA R67, R31, R103.reuse, R30 ;  /* 0x000000671f437223 */ /* 0x080fe2000000001e */
[----:B------:R-:W-:Y:S01]  /*9b10*/  FFMA R35, R35, R103, R102 ;  /* 0x0000006723237223 */ /* 0x000fe20000000066 */
[----:B------:R-:W-:Y:S06]  /*9b20*/  BAR.SYNC 0x0 ;  /* 0x0000000000007b1d */ /* 0x000fec0000000000 */
[----:B---3--:R-:W-:Y:S01]  /*9b30*/  @P0 CALL.REL.NOINC `(.L_x_0) ;  /* 0x0000001000000944 */ /* 0x008fe20003c00000 */
[----:B------:R-:W-:Y:S05]  /*9b40*/  BRA `(.L_x_1) ;  /* 0xffff734000007947 */ /* 0x000fea000383ffff */
.L_x_0:
[----:B------:R-:W1:Y:S01]  /*9b50*/  S2R R2, SR_TID.X ;  /* 0x0000000000027919 */ /* 0x000e620000002100 */
[----:B------:R-:W-:-:S04]  /*9b60*/  DEPBAR.LE SB0, 0x0 ;  /* 0x000080000000791a */ /* 0x000fc80000000000 */
[----:B------:R-:W-:Y:S01]  /*9b70*/  ULDC UR4, c[0x0][0x178] ;  /* 0x00005e0000047ab9 */ /* 0x000fe20000000800 */
[----:B------:R-:W-:Y:S01]  /*9b80*/  MOV R27, 0x4 ;  /* 0x00000004001b7802 */ /* 0x000fe20000000f00 */
[----:B------:R-:W-:Y:S01]  /*9b90*/  UIMAD UR4, UR4, 0x32, URZ ;  /* 0x00000032040478a4 */ /* 0x000fe2000f8e023f */
[C---:B------:R-:W-:Y:S02]  /*9ba0*/  LOP3.LUT R3, R0.reuse, 0x10, RZ, 0xfc, !PT ;  /* 0x0000001000037812 */ /* 0x040fe400078efcff */
[----:B------:R-:W-:Y:S02]  /*9bb0*/  LOP3.LUT R24, R0, 0x48, RZ, 0xfc, !PT ;  /* 0x0000004800187812 */ /* 0x000fe400078efcff */
[----:B-1----:R-:W-:Y:S02]  /*9bc0*/  SHF.R.U32.HI R26, RZ, 0x5, R2 ;  /* 0x00000005ff1a7819 */ /* 0x002fe40000011602 */
[----:B------:R-:W-:Y:S02]  /*9bd0*/  SHF.L.U32 R25, R2, 0x2, RZ ;  /* 0x0000000202197819 */ /* 0x000fe400000006ff */
[----:B------:R-:W-:-:S02]  /*9be0*/  SGXT.U32 R26, R26, 0x3 ;  /* 0x000000031a1a781a */ /* 0x000fc40000000000 */
[----:B------:R-:W-:-:S03]  /*9bf0*/  LOP3.LUT R25, R36, 0x7c, R25, 0xf8, !PT ;  /* 0x0000007c24197812 */ /* 0x000fc600078ef819 */
[----:B------:R-:W-:Y:S01]  /*9c00*/  IMAD R57, R26, 0x210, R57 ;  /* 0x000002101a397824 */ /* 0x000fe200078e0239 */
[----:B------:R-:W-:Y:S06]  /*9c10*/  BAR.SYNC 0x0 ;  /* 0x0000000000007b1d */ /* 0x000fec0000000000 */
[----:B------:R-:W-:Y:S01]  /*9c20*/  SHF.L.U32 R2, R57, 0x2, RZ ;  /* 0x0000000239027819 */ /* 0x000fe200000006ff */
[----:B------:R-:W-:Y:S01]  /*9c30*/  STS.128 [R57.X4], R108 ;  /* 0x0000006c39007388 */ /* 0x000fe20000004c00 */
[----:B------:R-:W-:-:S03]  /*9c40*/  ISETP.GE.AND P0, PT, R25, 0x80, PT ;  /* 0x000000801900780c */ /* 0x000fc60003f06270 */
[----:B------:R-:W-:Y:S01]  /*9c50*/  IMAD R26, R26, -0x630, R2 ;  /* 0xfffff9d01a1a7824 */ /* 0x000fe200078e0202 */
[----:B------:R-:W-:Y:S01]  /*9c60*/  STS.128 [R57.X4+0x210], R104 ;  /* 0x0002106839007388 */ /* 0x000fe20000004c00 */
[C---:B------:R-:W-:Y:S02]  /*9c70*/  LOP3.LUT R2, R0.reuse, 0x8, RZ, 0xfc, !PT ;  /* 0x0000000800027812 */ /* 0x040fe400078efcff */
[----:B------:R-:W-:Y:S01]  /*9c80*/  ISETP.LT.AND P1, PT, R0, UR4, !P0 ;  /* 0x0000000400007c0c */ /* 0x000fe2000c721270 */
[----:B------:R-:W-:Y:S01]  /*9c90*/  STS.128 [R57.X4+0x420], R96 ;  /* 0x0004206039007388 */ /* 0x000fe20000004c00 */
[----:B------:R-:W-:Y:S02]  /*9ca0*/  ISETP.LT.AND P2, PT, R2, UR4, !P0 ;  /* 0x0000000402007c0c */ /* 0x000fe4000c741270 */
[----:B------:R-:W-:Y:S01]  /*9cb0*/  ISETP.LT.AND P3, PT, R3, UR4, !P0 ;  /* 0x0000000403007c0c */ /* 0x000fe2000c761270 */
[----:B------:R-:W-:Y:S04]  /*9cc0*/  STS.128 [R57.X4+0x630], R92 ;  /* 0x0006305c39007388 */ /* 0x000fe80000004c00 */
[----:B------:R-:W-:Y:S06]  /*9cd0*/  BAR.SYNC 0x0 ;  /* 0x0000000000007b1d */ /* 0x000fec0000000000 */
[----:B------:R-:W1:Y:S04]  /*9ce0*/  LDS.128 R28, [R26] ;  /* 0x000000001a1c7984 */ /* 0x000e680000000c00 */
[----:B------:R-:W2:Y:S04]  /*9cf0*/  LDS.128 R36, [R26+0x1080] ;  /* 0x001080001a247984 */ /* 0x000ea80000000c00 */
[----:B------:R-:W3:Y:S04]  /*9d00*/  LDS.128 R40, [R26+0x2100] ;  /* 0x002100001a287984 */ /* 0x000ee80000000c00 */
[----:B------:R-:W4:Y:S04]  /*9d10*/  LDS.128 R44, [R26+0x3180] ;  /* 0x003180001a2c7984 */ /* 0x000f280000000c00 */
[----:B------:R-:W-:Y:S06]  /*9d20*/  BAR.SYNC 0x0 ;  /* 0x0000000000007b1d */ /* 0x000fec0000000000 */
[----:B------:R-:W-:Y:S04]  /*9d30*/  STS.128 [R57.X4], R84 ;  /* 0x0000005439007388 */ /* 0x000fe80000004c00 */
[----:B------:R-:W-:Y:S04]  /*9d40*/  STS.128 [R57.X4+0x210], R88 ;  /* 0x0002105839007388 */ /* 0x000fe80000004c00 */
[----:B------:R-:W-:Y:S04]  /*9d50*/  STS.128 [R57.X4+0x420], R80 ;  /* 0x0004205039007388 */ /* 0x000fe80000004c00 */
[----:B------:R-:W-:Y:S04]  /*9d60*/  STS.128 [R57.X4+0x630], R76 ;  /* 0x0006304c39007388 */ /* 0x000fe80000004c00 */
[----:B------:R-:W-:Y:S06]  /*9d70*/  BAR.SYNC 0x0 ;  /* 0x0000000000007b1d */ /* 0x000fec0000000000 */
[----:B------:R-:W1:Y:S04]  /*9d80*/  LDS.128 R48, [R26] ;  /* 0x000000001a307984 */ /* 0x000e680000000c00 */
[----:B------:R-:W1:Y:S04]  /*9d90*/  LDS.128 R52, [R26+0x1080] ;  /* 0x001080001a347984 */ /* 0x000e680000000c00 */
[----:B------:R-:W1:Y:S04]  /*9da0*/  LDS.128 R92, [R26+0x2100] ;  /* 0x002100001a5c7984 */ /* 0x000e680000000c00 */
[----:B------:R-:W1:Y:S04]  /*9db0*/  LDS.128 R96, [R26+0x3180] ;  /* 0x003180001a607984 */ /* 0x000e680000000c00 */
[----:B------:R-:W-:Y:S06]  /*9dc0*/  BAR.SYNC 0x0 ;  /* 0x0000000000007b1d */ /* 0x000fec0000000000 */
[----:B------:R-:W-:Y:S04]  /*9dd0*/  STS.128 [R57.X4], R72 ;  /* 0x0000004839007388 */ /* 0x000fe80000004c00 */
[----:B------:R-:W-:Y:S04]  /*9de0*/  STS.128 [R57.X4+0x210], R68 ;  /* 0x0002104439007388 */ /* 0x000fe80000004c00 */
[----:B------:R-:W-:Y:S04]  /*9df0*/  STS.128 [R57.X4+0x420], R60 ;  /* 0x0004203c39007388 */ /* 0x000fe80000004c00 */
[----:B------:R-:W-:Y:S04]  /*9e00*/  STS.128 [R57.X4+0x630], R16 ;  /* 0x0006301039007388 */ /* 0x000fe80000004c00 */
[----:B------:R-:W-:Y:S06]  /*9e10*/  BAR.SYNC 0x0 ;  /* 0x0000000000007b1d */ /* 0x000fec0000000000 */
[----:B------:R-:W1:Y:S04]  /*9e20*/  LDS.128 R76, [R26] ;  /* 0x000000001a4c7984 */ /* 0x000e680000000c00 */
[----:B------:R-:W1:Y:S01]  /*9e30*/  LDS.128 R80, [R26+0x1080] ;  /* 0x001080001a507984 */ /* 0x000e620000000c00 */
[----:B------:R-:W-:-:S03]  /*9e40*/  LOP3.LUT R16, R0, 0x18, RZ, 0xfc, !PT ;  /* 0x0000001800107812 */ /* 0x000fc600078efcff */
[----:B------:R-:W1:Y:S01]  /*9e50*/  LDS.128 R8, [R26+0x2100] ;  /* 0x002100001a087984 */ /* 0x000e620000000c00 */
[----:B------:R-:W-:Y:S02]  /*9e60*/  LOP3.LUT R17, R0, 0x30, RZ, 0xfc, !PT ;  /* 0x0000003000117812 */ /* 0x000fe400078efcff */
[----:B------:R-:W-:Y:S01]  /*9e70*/  ISETP.LT.AND P4, PT, R16, UR4, !P0 ;  /* 0x0000000410007c0c */ /* 0x000fe2000c781270 */
[----:B------:R-:W1:Y:S01]  /*9e80*/  LDS.128 R20, [R26+0x3180] ;  /* 0x003180001a147984 */ /* 0x000e620000000c00 */
[C---:B------:R-:W-:Y:S02]  /*9e90*/  LOP3.LUT R18, R0.reuse, 0x38, RZ, 0xfc, !PT ;  /* 0x0000003800127812 */ /* 0x040fe400078efcff */
[----:B------:R-:W-:Y:S01]  /*9ea0*/  LOP3.LUT R19, R0, 0x40, RZ, 0xfc, !PT ;  /* 0x0000004000137812 */ /* 0x000fe200078efcff */
[----:B------:R-:W-:Y:S06]  /*9eb0*/  BAR.SYNC 0x0 ;  /* 0x0000000000007b1d */ /* 0x000fec0000000000 */
[----:B------:R2:W-:Y:S04]  /*9ec0*/  STS.128 [R57.X4+0x210], R4 ;  /* 0x0002100439007388 */ /* 0x0005e80000004c00 */
[----:B------:R-:W-:Y:S04]  /*9ed0*/  STS.128 [R57.X4], R12 ;  /* 0x0000000c39007388 */ /* 0x000fe80000004c00 */
[----:B------:R-:W-:Y:S04]  /*9ee0*/  STS.128 [R57.X4+0x420], R64 ;  /* 0x0004204039007388 */ /* 0x000fe80000004c00 */
[----:B------:R-:W-:Y:S01]  /*9ef0*/  STS.128 [R57.X4+0x630], R32 ;  /* 0x0006302039007388 */ /* 0x000fe20000004c00 */
[----:B--2---:R-:W-:-:S03]  /*9f00*/  LEA R4, R2, R25, 0x7 ;  /* 0x0000001902047211 */ /* 0x004fc600078e38ff */
[----:B------:R-:W-:Y:S06]  /*9f10*/  BAR.SYNC 0x0 ;  /* 0x0000000000007b1d */ /* 0x000fec0000000000 */
[----:B------:R-:W-:Y:S01]  /*9f20*/  LEA R2, R0, R25, 0x7 ;  /* 0x0000001900027211 */ /* 0x000fe200078e38ff */
[----:B------:R-:W-:Y:S01]  /*9f30*/  IMAD.WIDE R4, R4, R27, c[0x0][0x170] ;  /* 0x00005c0004047625 */ /* 0x000fe200078e021b */
[----:B------:R-:W-:Y:S01]  /*9f40*/  LEA R6, R3, R25, 0x7 ;  /* 0x0000001903067211 */ /* 0x000fe200078e38ff */
[----:B------:R-:W-:Y:S01]  /*9f50*/  LDS.128 R32, [R26+0x1080] ;  /* 0x001080001a207984 */ /* 0x000fe20000000c00 */
[----:B------:R-:W-:Y:S01]  /*9f60*/  LOP3.LUT R12, R0, 0x20, RZ, 0xfc, !PT ;  /* 0x00000020000c7812 */ /* 0x000fe200078efcff */
[----:B------:R-:W-:Y:S01]  /*9f70*/  IMAD.WIDE R2, R2, R27, c[0x0][0x170] ;  /* 0x00005c0002027625 */ /* 0x000fe200078e021b */
[----:B------:R-:W-:-:S02]  /*9f80*/  LEA R13, R16, R25, 0x7 ;  /* 0x00000019100d7211 */ /* 0x000fc400078e38ff */
[----:B------:R-:W-:Y:S01]  /*9f90*/  ISETP.LT.AND P5, PT, R12, UR4, !P0 ;  /* 0x000000040c007c0c */ /* 0x000fe2000c7a1270 */
[----:B------:R-:W-:Y:S01]  /*9fa0*/  IMAD.WIDE R6, R6, R27, c[0x0][0x170] ;  /* 0x00005c0006067625 */ /* 0x000fe200078e021b */
[----:B-1----:R1:W-:Y:S01]  /*9fb0*/  @P1 STG.E.128 [R2.64], R28 ;  /* 0x0000001c02001986 */ /* 0x0023e2000c101d06 */
[----:B------:R-:W-:Y:S02]  /*9fc0*/  LEA R14, R12, R25, 0x7 ;  /* 0x000000190c0e7211 */ /* 0x000fe400078e38ff */
[----:B------:R-:W-:Y:S01]  /*9fd0*/  LOP3.LUT R16, R0, 0x28, RZ, 0xfc, !PT ;  /* 0x0000002800107812 */ /* 0x000fe200078efcff */
[----:B------:R-:W2:Y:S01]  /*9fe0*/  LDS.128 R28, [R26] ;  /* 0x000000001a1c7984 */ /* 0x000ea20000000c00 */
[-C--:B------:R-:W-:Y:S02]  /*9ff0*/  IMAD.WIDE R12, R13, R27.reuse, c[0x0][0x170] ;  /* 0x00005c000d0c7625 */ /* 0x080fe400078e021b */
[----:B------:R-:W-:Y:S01]  /*a000*/  ISETP.LT.AND P1, PT, R16, UR4, !P0 ;  /* 0x0000000410007c0c */ /* 0x000fe2000c721270 */
[----:B------:R4:W-:Y:S01]  /*a010*/  @P2 STG.E.128 [R4.64], R36 ;  /* 0x0000002404002986 */ /* 0x0009e2000c101d06 */
[----:B------:R-:W-:Y:S01]  /*a020*/  IMAD.WIDE R14, R14, R27, c[0x0][0x170] ;  /* 0x00005c000e0e7625 */ /* 0x000fe200078e021b */
[----:B------:R-:W-:-:S02]  /*a030*/  ISETP.LT.AND P2, PT, R17, UR4, !P0 ;  /* 0x0000000411007c0c */ /* 0x000fc4000c741270 */
[----:B------:R-:W2:Y:S04]  /*a040*/  LDS.128 R36, [R26+0x2100] ;  /* 0x002100001a247984 */ /* 0x000ea80000000c00 */
[----:B---3--:R3:W-:Y:S01]  /*a050*/  @P3 STG.E.128 [R6.64], R40 ;  /* 0x0000002806003986 */ /* 0x0087e2000c101d06 */
[----:B------:R-:W-:Y:S02]  /*a060*/  ISETP.LT.AND P3, PT, R18, UR4, !P0 ;  /* 0x0000000412007c0c */ /* 0x000fe4000c761270 */
[----:B-1----:R-:W-:Y:S01]  /*a070*/  LEA R2, R16, R25, 0x7 ;  /* 0x0000001910027211 */ /* 0x002fe200078e38ff */
[----:B----4-:R1:W-:Y:S01]  /*a080*/  @P4 STG.E.128 [R12.64], R44 ;  /* 0x0000002c0c004986 */ /* 0x0103e2000c101d06 */
[----:B------:R-:W-:Y:S02]  /*a090*/  ISETP.LT.AND P4, PT, R19, UR4, !P0 ;  /* 0x0000000413007c0c */ /* 0x000fe4000c781270 */
[----:B------:R-:W-:Y:S01]  /*a0a0*/  LOP3.LUT R16, R0, 0x50, RZ, 0xfc, !PT ;  /* 0x0000005000107812 */ /* 0x000fe200078efcff */
[----:B------:R4:W-:Y:S01]  /*a0b0*/  @P5 STG.E.128 [R14.64], R48 ;  /* 0x000000300e005986 */ /* 0x0009e2000c101d06 */
[----:B------:R-:W-:Y:S01]  /*a0c0*/  ISETP.LT.AND P5, PT, R24, UR4, !P0 ;  /* 0x0000000418007c0c */ /* 0x000fe2000c7a1270 */
[----:B------:R-:W-:Y:S01]  /*a0d0*/  IMAD.WIDE R2, R2, R27, c[0x0][0x170] ;  /* 0x00005c0002027625 */ /* 0x000fe200078e021b */
[----:B------:R-:W-:-:S02]  /*a0e0*/  LEA R4, R17, R25, 0x7 ;  /* 0x0000001911047211 */ /* 0x000fc400078e38ff */
[----:B------:R-:W-:Y:S02]  /*a0f0*/  LOP3.LUT R17, R0, 0x58, RZ, 0xfc, !PT ;  /* 0x0000005800117812 */ /* 0x000fe400078efcff */
[----:B------:R2:W-:Y:S01]  /*a100*/  @P1 STG.E.128 [R2.64], R52 ;  /* 0x0000003402001986 */ /* 0x0005e2000c101d06 */
[----:B------:R-:W-:Y:S01]  /*a110*/  IMAD.WIDE R4, R4, R27, c[0x0][0x170] ;  /* 0x00005c0004047625 */ /* 0x000fe200078e021b */
[----:B------:R-:W-:Y:S02]  /*a120*/  ISETP.LT.AND P1, PT, R16, UR4, !P0 ;  /* 0x0000000410007c0c */ /* 0x000fe4000c721270 */
[-C--:B---3--:R-:W-:Y:S02]  /*a130*/  LEA R6, R18, R25.reuse, 0x7 ;  /* 0x0000001912067211 */ /* 0x088fe400078e38ff */
[----:B------:R-:W-:Y:S01]  /*a140*/  LOP3.LUT R18, R0, 0x60, RZ, 0xfc, !PT ;  /* 0x0000006000127812 */ /* 0x000fe200078efcff */
[----:B------:R3:W-:Y:S01]  /*a150*/  @P2 STG.E.128 [R4.64], R92 ;  /* 0x0000005c04002986 */ /* 0x0007e2000c101d06 */
[----:B-1----:R-:W-:Y:S01]  /*a160*/  LEA R12, R19, R25, 0x7 ;  /* 0x00000019130c7211 */ /* 0x002fe200078e38ff */
[----:B------:R-:W-:Y:S01]  /*a170*/  IMAD.WIDE R6, R6, R27, c[0x0][0x170] ;  /* 0x00005c0006067625 */ /* 0x000fe200078e021b */
[----:B------:R-:W-:-:S02]  /*a180*/  LOP3.LUT R19, R0, 0x68, RZ, 0xfc, !PT ;  /* 0x0000006800137812 */ /* 0x000fc400078efcff */
[----:B----4-:R-:W-:Y:S01]  /*a190*/  LEA R14, R24, R25, 0x7 ;  /* 0x00000019180e7211 */ /* 0x010fe200078e38ff */
[-C--:B------:R-:W-:Y:S01]  /*a1a0*/  IMAD.WIDE R12, R12, R27.reuse, c[0x0][0x170] ;  /* 0x00005c000c0c7625 */ /* 0x080fe200078e021b */
[C---:B------:R-:W-:Y:S01]  /*a1b0*/  LOP3.LUT R24, R0.reuse, 0x70, RZ, 0xfc, !PT ;  /* 0x0000007000187812 */ /* 0x040fe200078efcff */
[----:B------:R1:W-:Y:S01]  /*a1c0*/  @P3 STG.E.128 [R6.64], R96 ;  /* 0x0000006006003986 */ /* 0x0003e2000c101d06 */
[----:B------:R-:W-:Y:S01]  /*a1d0*/  LOP3.LUT R0, R0, 0x78, RZ, 0xfc, !PT ;  /* 0x0000007800007812 */ /* 0x000fe200078efcff */
[----:B------:R-:W-:Y:S01]  /*a1e0*/  IMAD.WIDE R14, R14, R27, c[0x0][0x170] ;  /* 0x00005c000e0e7625 */ /* 0x000fe200078e021b */
[----:B------:R-:W-:Y:S01]  /*a1f0*/  ISETP.LT.AND P2, PT, R17, UR4, !P0 ;  /* 0x0000000411007c0c */ /* 0x000fe2000c741270 */
[----:B------:R4:W-:Y:S01]  /*a200*/  @P4 STG.E.128 [R12.64], R76 ;  /* 0x0000004c0c004986 */ /* 0x0009e2000c101d06 */
[----:B------:R-:W-:Y:S02]  /*a210*/  ISETP.LT.AND P3, PT, R18, UR4, !P0 ;  /* 0x0000000412007c0c */ /* 0x000fe4000c761270 */
[----:B--2---:R-:W-:Y:S01]  /*a220*/  LEA R2, R16, R25, 0x7 ;  /* 0x0000001910027211 */ /* 0x004fe200078e38ff */
[----:B------:R2:W-:Y:S01]  /*a230*/  @P5 STG.E.128 [R14.64], R80 ;  /* 0x000000500e005986 */ /* 0x0005e2000c101d06 */
[----:B------:R-:W-:-:S02]  /*a240*/  ISETP.LT.AND P4, PT, R19, UR4, !P0 ;  /* 0x0000000413007c0c */ /* 0x000fc4000c781270 */
[----:B---3--:R-:W-:Y:S01]  /*a250*/  LEA R4, R17, R25, 0x7 ;  /* 0x0000001911047211 */ /* 0x008fe200078e38ff */
[-C--:B------:R-:W-:Y:S01]  /*a260*/  IMAD.WIDE R2, R2, R27.reuse, c[0x0][0x170] ;  /* 0x00005c0002027625 */ /* 0x080fe200078e021b */
[----:B------:R-:W-:Y:S02]  /*a270*/  ISETP.LT.AND P5, PT, R24, UR4, !P0 ;  /* 0x0000000418007c0c */ /* 0x000fe4000c7a1270 */
[----:B------:R-:W-:Y:S01]  /*a280*/  ISETP.LT.AND P0, PT, R0, UR4, !P0 ;  /* 0x0000000400007c0c */ /* 0x000fe2000c701270 */
[----:B------:R-:W-:Y:S01]  /*a290*/  IMAD.WIDE R4, R4, R27, c[0x0][0x170] ;  /* 0x00005c0004047625 */ /* 0x000fe200078e021b */
[----:B------:R3:W-:Y:S01]  /*a2a0*/  @P1 STG.E.128 [R2.64], R8 ;  /* 0x0000000802001986 */ /* 0x0007e2000c101d06 */
[----:B-1----:R-:W-:-:S03]  /*a2b0*/  LEA R6, R18, R25, 0x7 ;  /* 0x0000001912067211 */ /* 0x002fc600078e38ff */
[----:B------:R3:W-:Y:S01]  /*a2c0*/  @P2 STG.E.128 [R4.64], R20 ;  /* 0x0000001404002986 */ /* 0x0007e2000c101d06 */
[----:B----4-:R-:W-:Y:S01]  /*a2d0*/  LEA R12, R19, R25, 0x7 ;  /* 0x00000019130c7211 */ /* 0x010fe200078e38ff */
[----:B------:R-:W-:Y:S01]  /*a2e0*/  IMAD.WIDE R6, R6, R27, c[0x0][0x170] ;  /* 0x00005c0006067625 */ /* 0x000fe200078e021b */
[----:B--2---:R-:W-:-:S03]  /*a2f0*/  LEA R14, R24, R25, 0x7 ;  /* 0x00000019180e7211 */ /* 0x004fc600078e38ff */
[-C--:B------:R-:W-:Y:S01]  /*a300*/  IMAD.WIDE R12, R12, R27.reuse, c[0x0][0x170] ;  /* 0x00005c000c0c7625 */ /* 0x080fe200078e021b */
[----:B------:R3:W-:Y:S03]  /*a310*/  @P3 STG.E.128 [R6.64], R28 ;  /* 0x0000001c06003986 */ /* 0x0007e6000c101d06 */
[----:B------:R-:W-:Y:S01]  /*a320*/  IMAD.WIDE R14, R14, R27, c[0x0][0x170] ;  /* 0x00005c000e0e7625 */ /* 0x000fe200078e021b */
[----:B------:R3:W-:Y:S04]  /*a330*/  @P4 STG.E.128 [R12.64], R32 ;  /* 0x000000200c004986 */ /* 0x0007e8000c101d06 */
[----:B------:R3:W-:Y:S01]  /*a340*/  @P5 STG.E.128 [R14.64], R36 ;  /* 0x000000240e005986 */ /* 0x0007e2000c101d06 */
[----:B------:R-:W-:Y:S05]  /*a350*/  @!P0 EXIT ;  /* 0x000000000000894d */ /* 0x000fea0003800000 */
[----:B---3--:R-:W1:Y:S01]  /*a360*/  LDS.128 R4, [R26+0x3180] ;  /* 0x003180001a047984 */ /* 0x008e620000000c00 */
[----:B------:R-:W-:-:S05]  /*a370*/  LEA R2, R0, R25, 0x7 ;  /* 0x0000001900027211 */ /* 0x000fca00078e38ff */
[----:B------:R-:W-:-:S05]  /*a380*/  IMAD.WIDE R2, R2, R27, c[0x0][0x170] ;  /* 0x00005c0002027625 */ /* 0x000fca00078e021b */
[----:B-1----:R-:W-:Y:S01]  /*a390*/  STG.E.128 [R2.64], R4 ;  /* 0x0000000402007986 */ /* 0x002fe2000c101d06 */
[----:B------:R-:W-:Y:S05]  /*a3a0*/  EXIT ;  /* 0x000000000000794d */ /* 0x000fea0003800000 */
.L_x_2:
[----:B------:R-:W-:-:S00]  /*a3b0*/  BRA `(.L_x_2) ;  /* 0xfffffff000007947 */ /* 0x000fc0000383ffff */
[----:B------:R-:W-:-:S00]  /*a3c0*/  NOP ;  /* 0x0000000000007918 */ /* 0x000fc00000000000 */
        /* <DEDUP_REMOVED lines=11> */
.L_x_3:


//--------------------- .nv.shared.triton_mm      --------------------------
	.section	.nv.shared.triton_mm,"aw",@nobits
	.align	16
